def gluon_wgmma(
    a_ptr,
    b_ptr,
    c_ptr,
    M,
    N,
    K,
    stride_am,
    stride_bk,
    stride_cm,
    BLOCK_M: gl.constexpr,
    BLOCK_N: gl.constexpr,
    BLOCK_K: gl.constexpr,
    DTYPE: gl.constexpr,
    A_LAYOUT: gl.constexpr,
    B_LAYOUT: gl.constexpr,
    C_LAYOUT: gl.constexpr,
    B_SHAPE: gl.constexpr,
    TRANS_B: gl.constexpr,
    NUM_BUFFERS: gl.constexpr,
    NUM_WARPS: gl.constexpr,
):
    a_desc = tma.make_tensor_descriptor(
        a_ptr, [M, K], [stride_am, 1], [BLOCK_M, BLOCK_K], A_LAYOUT
    )
    b_desc = tma.make_tensor_descriptor(
        b_ptr,
        [N, K] if TRANS_B else [K, N],
        [stride_bk, 1],
        B_SHAPE,
        B_LAYOUT,
    )
    c_desc = tma.make_tensor_descriptor(
        c_ptr, [M, N], [stride_cm, 1], [BLOCK_M, BLOCK_N], C_LAYOUT
    )

    a_bufs = gl.allocate_shared_memory(
        DTYPE, [NUM_BUFFERS, BLOCK_M, BLOCK_K], A_LAYOUT
    )
    b_bufs = gl.allocate_shared_memory(DTYPE, [NUM_BUFFERS] + B_SHAPE, B_LAYOUT)

    pid_m = gl.program_id(0)
    pid_n = gl.program_id(1)
    off_m = pid_m * BLOCK_M
    off_n = pid_n * BLOCK_N

    mma_layout: gl.constexpr = pick_wgmma_layout(DTYPE, BLOCK_M, BLOCK_N, NUM_WARPS)
    acc = warpgroup_mma_init(
        gl.zeros((BLOCK_M, BLOCK_N), dtype=gl.float32, layout=mma_layout)
    )

    bars = gl.allocate_shared_memory(
        gl.int64, [NUM_BUFFERS, 1], mbarrier.MBarrierLayout()
    )
    for i in gl.static_range(NUM_BUFFERS):
        mbarrier.init(bars.index(i), count=1)
    idx = 0
    phase = 0

    for k in range(0, K, BLOCK_K):
        a = a_bufs.index(idx)
        b = b_bufs.index(idx)
        bar = bars.index(idx)
        mbarrier.expect(bar, a_desc.block_type.nbytes + b_desc.block_type.nbytes)
        tma.async_copy_global_to_shared(a_desc, [off_m, k], bar, a)
        tma.async_copy_global_to_shared(
            b_desc, [off_n, k] if TRANS_B else [k, off_n], bar, b
        )
        mbarrier.wait(bar, phase=phase)

        if TRANS_B:
            b = b.permute((1, 0))
        acc = warpgroup_mma_wait(num_outstanding=0, deps=(acc,))
        acc = warpgroup_mma(a, b, acc, is_async=True)

        idx += 1
        if idx == NUM_BUFFERS:
            idx = 0
            phase ^= 1

    acc = warpgroup_mma_wait(num_outstanding=0, deps=(acc,))
    for i in gl.static_range(NUM_BUFFERS):
        mbarrier.invalidate(bars.index(i))

    c_smem = gl.allocate_shared_memory(DTYPE, [BLOCK_M, BLOCK_N], C_LAYOUT)
    c_smem.store(acc.to(DTYPE))
    fence_async_shared()
    tma.async_copy_shared_to_global(c_desc, [off_m, off_n], c_smem)
    tma.store_wait(pendings=0)

# config = {"BLOCK_K": 32, "BLOCK_M": 128, "BLOCK_N": 256, "arch": "sm_90", "dtype": "bf16", "num_buffers": 2, "num_warps": 8, "trans_b": 1}
# arch = sm_90


// ===== COMPILED SASS (sm_90a) =====

	.target	sm_90a

	.elftype	@"ET_EXEC"


//--------------------- .note.nv.tkinfo           --------------------------
	.section	.note.nv.tkinfo,"",@"SHT_NOTE"
	.sectionflags	@"SHF_NOTE_NV_TKINFO"
	.tkinfo
        /*0018*/ 	.word	0x00000002
        /*0030*/ 	.string	""
        /*0030*/ 	.string	"ptxas"
        /*0030*/ 	.string	"Cuda compilation tools, release 13.0, V13.0.88"
        /*0030*/ 	.string	"Build cuda_13.0.r13.0/compiler.36424714_0"
        /*0030*/ 	.string	"-v  -suppress-debug-info  -lineinfo  -arch sm_90a "



//--------------------- .note.nv.cuinfo           --------------------------
	.section	.note.nv.cuinfo,"",@"SHT_NOTE"
	.sectionflags	@"SHF_NOTE_NV_CUINFO"
        /*0018*/ 	.short	0x0002
        /*001a*/ 	.short	0x005a
        /*001c*/ 	.short	0x0082
	.zero		2


//--------------------- .nv.info                  --------------------------
	.section	.nv.info,"",@"SHT_CUDA_INFO"
	.align	4


	//----- nvinfo : EIATTR_REGCOUNT
	.align		4
        /*0000*/ 	.byte	0x04, 0x2f
        /*0002*/ 	.short	(.L_1 - .L_0)
	.align		4
.L_0:
        /*0004*/ 	.word	index@(gluon_wgmma)
        /*0008*/ 	.word	0x0000009a


	//----- nvinfo : EIATTR_FRAME_SIZE
	.align		4
.L_1:
        /*000c*/ 	.byte	0x04, 0x11
        /*000e*/ 	.short	(.L_3 - .L_2)
	.align		4
.L_2:
        /*0010*/ 	.word	index@(gluon_wgmma)
        /*0014*/ 	.word	0x00000000


	//----- nvinfo : EIATTR_MIN_STACK_SIZE
	.align		4
.L_3:
        /*0018*/ 	.byte	0x04, 0x12
        /*001a*/ 	.short	(.L_5 - .L_4)
	.align		4
.L_4:
        /*001c*/ 	.word	index@(gluon_wgmma)
        /*0020*/ 	.word	0x00000000
.L_5:


//--------------------- .nv.compat                --------------------------
	.section	.nv.compat,"",@"SHT_CUDA_COMPAT_INFO"
	.align	4
        /*0000*/ 	.byte	0x02, 0x09, 0x01, 0x00, 0x02, 0x02, 0x04, 0x00, 0x02, 0x05, 0x05, 0x00, 0x03, 0x07, 0x01, 0x01
        /*0010*/ 	.byte	0x02, 0x03, 0x03, 0x00, 0x02, 0x06, 0x01, 0x00, 0x04, 0x0b, 0x08, 0x00, 0x00, 0x00, 0x00, 0x00
        /*0020*/ 	.byte	0x00, 0x00, 0x00, 0x00


//--------------------- .nv.info.gluon_wgmma      --------------------------
	.section	.nv.info.gluon_wgmma,"",@"SHT_CUDA_INFO"
	.sectionflags	@""
	.align	4


	//----- nvinfo : EIATTR_CUDA_API_VERSION
	.align		4
        /*0000*/ 	.byte	0x04, 0x37
        /*0002*/ 	.short	(.L_7 - .L_6)
.L_6:
        /*0004*/ 	.word	0x00000082


	//----- nvinfo : EIATTR_KPARAM_INFO
	.align		4
.L_7:
        /*0008*/ 	.byte	0x04, 0x17
        /*000a*/ 	.short	(.L_9 - .L_8)
.L_8:
        /*000c*/ 	.word	0x00000000
        /*0010*/ 	.short	0x000a
        /*0012*/ 	.short	0x0048
        /*0014*/ 	.byte	0x00, 0xf4, 0x21, 0x00


	//----- nvinfo : EIATTR_KPARAM_INFO
	.align		4
.L_9:
        /*0018*/ 	.byte	0x04, 0x17
        /*001a*/ 	.short	(.L_11 - .L_10)
.L_10:
        /*001c*/ 	.word	0x00000000
        /*0020*/ 	.short	0x0009
        /*0022*/ 	.short	0x0040
        /*0024*/ 	.byte	0x00, 0xf4, 0x21, 0x00


	//----- nvinfo : EIATTR_KPARAM_INFO
	.align		4
.L_11:
        /*0028*/ 	.byte	0x04, 0x17
        /*002a*/ 	.short	(.L_13 - .L_12)
.L_12:
        /*002c*/ 	.word	0x00000000
        /*0030*/ 	.short	0x0008
        /*0032*/ 	.short	0x0038
        /*0034*/ 	.byte	0x00, 0xf0, 0x21, 0x00


	//----- nvinfo : EIATTR_KPARAM_INFO
	.align		4
.L_13:
        /*0038*/ 	.byte	0x04, 0x17
        /*003a*/ 	.short	(.L_15 - .L_14)
.L_14:
        /*003c*/ 	.word	0x00000000
        /*0040*/ 	.short	0x0007
        /*0042*/ 	.short	0x0030
        /*0044*/ 	.byte	0x00, 0xf0, 0x21, 0x00


	//----- nvinfo : EIATTR_KPARAM_INFO
	.align		4
.L_15:
        /*0048*/ 	.byte	0x04, 0x17
        /*004a*/ 	.short	(.L_17 - .L_16)
.L_16:
        /*004c*/ 	.word	0x00000000
        /*0050*/ 	.short	0x0006
        /*0052*/ 	.short	0x0028
        /*0054*/ 	.byte	0x00, 0xf0, 0x21, 0x00


	//----- nvinfo : EIATTR_KPARAM_INFO
	.align		4
.L_17:
        /*0058*/ 	.byte	0x04, 0x17
        /*005a*/ 	.short	(.L_19 - .L_18)
.L_18:
        /*005c*/ 	.word	0x00000000
        /*0060*/ 	.short	0x0005
        /*0062*/ 	.short	0x0020
        /*0064*/ 	.byte	0x00, 0xf0, 0x11, 0x00


	//----- nvinfo : EIATTR_KPARAM_INFO
	.align		4
.L_19:
        /*0068*/ 	.byte	0x04, 0x17
        /*006a*/ 	.short	(.L_21 - .L_20)
.L_20:
        /*006c*/ 	.word	0x00000000
        /*0070*/ 	.short	0x0004
        /*0072*/ 	.short	0x001c
        /*0074*/ 	.byte	0x00, 0xf0, 0x11, 0x00


	//----- nvinfo : EIATTR_KPARAM_INFO
	.align		4
.L_21:
        /*0078*/ 	.byte	0x04, 0x17
        /*007a*/ 	.short	(.L_23 - .L_22)
.L_22:
        /*007c*/ 	.word	0x00000000
        /*0080*/ 	.short	0x0003
        /*0082*/ 	.short	0x0018
        /*0084*/ 	.byte	0x00, 0xf0, 0x11, 0x00


	//----- nvinfo : EIATTR_KPARAM_INFO
	.align		4
.L_23:
        /*0088*/ 	.byte	0x04, 0x17
        /*008a*/ 	.short	(.L_25 - .L_24)
.L_24:
        /*008c*/ 	.word	0x00000000
        /*0090*/ 	.short	0x0002
        /*0092*/ 	.short	0x0010
        /*0094*/ 	.byte	0x00, 0xf4, 0x21, 0x00


	//----- nvinfo : EIATTR_KPARAM_INFO
	.align		4
.L_25:
        /*0098*/ 	.byte	0x04, 0x17
        /*009a*/ 	.short	(.L_27 - .L_26)
.L_26:
        /*009c*/ 	.word	0x00000000
        /*00a0*/ 	.short	0x0001
        /*00a2*/ 	.short	0x0008
        /*00a4*/ 	.byte	0x00, 0xf4, 0x21, 0x00


	//----- nvinfo : EIATTR_KPARAM_INFO
	.align		4
.L_27:
        /*00a8*/ 	.byte	0x04, 0x17
        /*00aa*/ 	.short	(.L_29 - .L_28)
.L_28:
        /*00ac*/ 	.word	0x00000000
        /*00b0*/ 	.short	0x0000
        /*00b2*/ 	.short	0x0000
        /*00b4*/ 	.byte	0x00, 0xf4, 0x21, 0x00


	//----- nvinfo : EIATTR_SPARSE_MMA_MASK
	.align		4
.L_29:
        /*00b8*/ 	.byte	0x03, 0x50
        /*00ba*/ 	.short	0x0000


	//----- nvinfo : EIATTR_MAXREG_COUNT
	.align		4
        /*00bc*/ 	.byte	0x03, 0x1b
        /*00be*/ 	.short	0x00ff


	//----- nvinfo : EIATTR_NUM_BARRIERS
	.align		4
        /*00c0*/ 	.byte	0x02, 0x4c
        /*00c2*/ 	.byte	0x01
	.zero		1


	//----- nvinfo : EIATTR_MERCURY_ISA_VERSION
	.align		4
        /*00c4*/ 	.byte	0x03, 0x5f
        /*00c6*/ 	.short	0x0101


	//----- nvinfo : EIATTR_INT_WARP_WIDE_INSTR_OFFSETS
	.align		4
        /*00c8*/ 	.byte	0x04, 0x31
        /*00ca*/ 	.short	(.L_31 - .L_30)


	//   ....[0]....
.L_30:
        /*00cc*/ 	.word	0x00001320


	//   ....[1]....
        /*00d0*/ 	.word	0x00001340


	//   ....[2]....
        /*00d4*/ 	.word	0x000013f0


	//   ....[3]....
        /*00d8*/ 	.word	0x00001d00


	//   ....[4]....
        /*00dc*/ 	.word	0x00001d10


	//   ....[5]....
        /*00e0*/ 	.word	0x00001da0


	//   ....[6]....
        /*00e4*/ 	.word	0x00001db0


	//   ....[7]....
        /*00e8*/ 	.word	0x000026c0


	//   ....[8]....
        /*00ec*/ 	.word	0x000026d0


	//----- nvinfo : EIATTR_COOP_GROUP_MASK_REGIDS
	.align		4
.L_31:
        /*00f0*/ 	.byte	0x04, 0x29
        /*00f2*/ 	.short	(.L_33 - .L_32)


	//   ....[0]....
.L_32:
        /*00f4*/ 	.word	0xffffffff


	//   ....[1]....
        /*00f8*/ 	.word	0xffffffff


	//   ....[2]....
        /*00fc*/ 	.word	0xffffffff


	//----- nvinfo : EIATTR_COOP_GROUP_INSTR_OFFSETS
	.align		4
.L_33:
        /*0100*/ 	.byte	0x04, 0x28
        /*0102*/ 	.short	(.L_35 - .L_34)


	//   ....[0]....
.L_34:
        /*0104*/ 	.word	0x00000150


	//   ....[1]....
        /*0108*/ 	.word	0x00000700


	//   ....[2]....
        /*010c*/ 	.word	0x00000cf0


	//----- nvinfo : EIATTR_MBARRIER_INSTR_OFFSETS
	.align		4
.L_35:
        /*0110*/ 	.byte	0x04, 0x39
        /*0112*/ 	.short	(.L_37 - .L_36)


	//   ....[0]....
.L_36:
        /*0114*/ 	.word	0x00001490
        /*0118*/ 	.word	0x000000ff
        /*011c*/ 	.word	0x0000c000
        /*0120*/ 	.short	0x0100
        /*0122*/ 	.byte	0x14
	.zero		1


	//   ....[1]....
        /*0124*/ 	.word	0x00001620
        /*0128*/ 	.word	0x000000ff
        /*012c*/ 	.word	0x0000c008
        /*0130*/ 	.short	0x0100
        /*0132*/ 	.byte	0x14
	.zero		1


	//   ....[2]....
        /*0134*/ 	.word	0x00001e90
        /*0138*/ 	.word	0x000000ff
        /*013c*/ 	.word	0x0000c000
        /*0140*/ 	.short	0x010a
        /*0142*/ 	.byte	0x20
	.zero		1


	//   ....[3]....
        /*0144*/ 	.word	0x00002150
        /*0148*/ 	.word	0x000000ff
        /*014c*/ 	.word	0x0000c000
        /*0150*/ 	.short	0x0108
        /*0152*/ 	.byte	0x14
	.zero		1


	//   ....[4]....
        /*0154*/ 	.word	0x00002250
        /*0158*/ 	.word	0x000000ff
        /*015c*/ 	.word	0x0000c008
        /*0160*/ 	.short	0x0108
        /*0162*/ 	.byte	0x14
	.zero		1


	//   ....[5]....
        /*0164*/ 	.word	0x00002760
        /*0168*/ 	.word	0x000000ff
        /*016c*/ 	.word	0x0000c000
        /*0170*/ 	.short	0x010a
        /*0172*/ 	.byte	0x20
	.zero		1


	//----- nvinfo : EIATTR_NUM_MBARRIERS
	.align		4
.L_37:
        /*0174*/ 	.byte	0x03, 0x38
        /*0176*/ 	.short	0x0002


	//----- nvinfo : EIATTR_EXIT_INSTR_OFFSETS
	.align		4
        /*0178*/ 	.byte	0x04, 0x1c
        /*017a*/ 	.short	(.L_39 - .L_38)


	//   ....[0]....
.L_38:
        /*017c*/ 	.word	0x00002750


	//----- nvinfo : EIATTR_REQNTID
	.align		4
.L_39:
        /*0180*/ 	.byte	0x04, 0x10
        /*0182*/ 	.short	(.L_41 - .L_40)
.L_40:
        /*0184*/ 	.word	0x00000100
        /*0188*/ 	.word	0x00000001
        /*018c*/ 	.word	0x00000001


	//----- nvinfo : EIATTR_CRS_STACK_SIZE
	.align		4
.L_41:
        /*0190*/ 	.byte	0x04, 0x1e
        /*0192*/ 	.short	(.L_43 - .L_42)
.L_42:
        /*0194*/ 	.word	0x00000000


	//----- nvinfo : EIATTR_CBANK_PARAM_SIZE
	.align		4
.L_43:
        /*0198*/ 	.byte	0x03, 0x19
        /*019a*/ 	.short	0x0050


	//----- nvinfo : EIATTR_PARAM_CBANK
	.align		4
        /*019c*/ 	.byte	0x04, 0x0a
        /*019e*/ 	.short	(.L_45 - .L_44)
	.align		4
.L_44:
        /*01a0*/ 	.word	index@(.nv.constant0.gluon_wgmma)
        /*01a4*/ 	.short	0x0210
        /*01a6*/ 	.short	0x0050


	//----- nvinfo : EIATTR_SW_WAR
	.align		4
.L_45:
        /*01a8*/ 	.byte	0x04, 0x36
        /*01aa*/ 	.short	(.L_47 - .L_46)
.L_46:
        /*01ac*/ 	.word	0x00000008
.L_47:


//--------------------- .nv.callgraph             --------------------------
	.section	.nv.callgraph,"",@"SHT_CUDA_CALLGRAPH"
	.align	4
	.sectionentsize	8
	.align		4
        /*0000*/ 	.word	0x00000000
	.align		4
        /*0004*/ 	.word	0xffffffff
	.align		4
        /*0008*/ 	.word	0x00000000
	.align		4
        /*000c*/ 	.word	0xfffffffe
	.align		4
        /*0010*/ 	.word	0x00000000
	.align		4
        /*0014*/ 	.word	0xfffffffd
	.align		4
        /*0018*/ 	.word	0x00000000
	.align		4
        /*001c*/ 	.word	0xfffffffc


//--------------------- .text.gluon_wgmma         --------------------------
	.section	.text.gluon_wgmma,"ax",@progbits
	.align	128
        .global         gluon_wgmma
        .type           gluon_wgmma,@function
        .size           gluon_wgmma,(.L_x_52 - gluon_wgmma)
        .other          gluon_wgmma,@"STO_CUDA_ENTRY STV_DEFAULT"
gluon_wgmma:
.text.gluon_wgmma:
[----:B------:R-:W-:Y:S01]  /*0000*/  LDC R1, c[0x0][0x28] ;  /* 0x00000a00ff017b82 */ /* 0x000fe20000000800 */
[----:B------:R-:W1:Y:S07]  /*0010*/  S2R R0, SR_TID.X ;  /* 0x0000000000007919 */ /* 0x000e6e0000002100 */
[----:B------:R-:W2:Y:S01]  /*0020*/  S2UR UR4, SR_CgaCtaId ;  /* 0x00000000000479c3 */ /* 0x000ea20000008800 */
[----:B------:R-:W-:Y:S01]  /*0030*/  UMOV UR20, 0x400 ;  /* 0x0000040000147882 */ /* 0x000fe20000000000 */
[----:B------:R-:W-:Y:S01]  /*0040*/  ULDC UR6, c[0x0][0xc] ;  /* 0x0000030000067ab9 */ /* 0x000fe20000000800 */
[----:B------:R-:W-:Y:S01]  /*0050*/  ULDC.64 UR26, c[0x0][0x250] ;  /* 0x00009400001a7ab9 */ /* 0x000fe20000000a00 */
[----:B------:R-:W-:Y:S04]  /*0060*/  BSSY B0, `(.L_x_0) ;  /* 0x000001f000007945 */ /* 0x000fe80003800000 */
[----:B------:R-:W3:Y:S08]  /*0070*/  LDC R4, c[0x0][0x228] ;  /* 0x00008a00ff047b82 */ /* 0x000ef00000000800 */
[----:B------:R-:W4:Y:S08]  /*0080*/  LDC R13, c[0x0][0x230] ;  /* 0x00008c00ff0d7b82 */ /* 0x000f300000000800 */
[----:B------:R-:W-:Y:S01]  /*0090*/  S2UR UR30, SR_CTAID.Y ;  /* 0x00000000001e79c3 */ /* 0x000fe20000002600 */
[----:B--2---:R-:W-:-:S03]  /*00a0*/  ULEA UR20, UR4, UR20, 0x18 ;  /* 0x0000001404147291 */ /* 0x004fc6000f8ec03f */
[----:B------:R-:W-:Y:S01]  /*00b0*/  ULDC UR4, c[0x0][0x10] ;  /* 0x0000040000047ab9 */ /* 0x000fe20000000800 */
[----:B-1----:R-:W-:-:S03]  /*00c0*/  LOP3.LUT R6, R0, 0xff, RZ, 0xc0, !PT ;  /* 0x000000ff00067812 */ /* 0x002fc600078ec0ff */
[----:B------:R-:W1:Y:S01]  /*00d0*/  S2UR UR5, SR_CTAID.Z ;  /* 0x00000000000579c3 */ /* 0x000e620000002700 */
[----:B---3--:R-:W-:Y:S01]  /*00e0*/  VIADD R4, R4, 0xffffffff ;  /* 0xffffffff04047836 */ /* 0x008fe20000000000 */
[C---:B------:R-:W-:Y:S02]  /*00f0*/  ISETP.GE.U32.AND P0, PT, R6.reuse, 0x20, PT ;  /* 0x000000200600780c */ /* 0x040fe40003f06070 */
[C---:B------:R-:W-:Y:S02]  /*0100*/  ISETP.NE.U32.AND P2, PT, R6.reuse, RZ, PT ;  /* 0x000000ff0600720c */ /* 0x040fe40003f45070 */
[----:B------:R-:W-:Y:S02]  /*0110*/  LEA R12, R6, UR20, 0x2 ;  /* 0x00000014060c7c11 */ /* 0x000fe4000f8e10ff */
[----:B------:R-:W2:Y:S01]  /*0120*/  S2UR UR31, SR_CTAID.X ;  /* 0x00000000001f79c3 */ /* 0x000ea20000002500 */
[----:B----4-:R-:W-:-:S06]  /*0130*/  VIADD R9, R13, 0xffffffff ;  /* 0xffffffff0d097836 */ /* 0x010fcc0000000000 */
[----:B------:R3:W-:Y:S01]  /*0140*/  @!P0 STS [R12], RZ ;  /* 0x000000ff0c008388 */ /* 0x0007e20000000800 */
[----:B------:R-:W-:-:S03]  /*0150*/  NOP ;  /* 0x0000000000007918 */ /* 0x000fc60000000000 */
[----:B------:R3:W-:Y:S01]  /*0160*/  @!P2 STS [UR20+0x24], R4 ;  /* 0x00002404ff00a988 */ /* 0x0007e20008000814 */
[----:B-1----:R-:W-:-:S03]  /*0170*/  UIMAD UR4, UR5, UR4, UR30 ;  /* 0x00000004050472a4 */ /* 0x002fc6000f8e021e */
[----:B------:R3:W-:Y:S01]  /*0180*/  @!P2 STS [UR20+0x20], R9 ;  /* 0x00002009ff00a988 */ /* 0x0007e20008000814 */
[----:B--2---:R-:W-:-:S04]  /*0190*/  UIMAD UR4, UR4, UR6, UR31 ;  /* 0x00000006040472a4 */ /* 0x004fc8000f8e021f */
[----:B------:R-:W-:-:S03]  /*01a0*/  UIMAD UR5, UR4, 0x180, URZ ;  /* 0x00000180040578a4 */ /* 0x000fc6000f8e023f */
[----:B------:R-:W-:Y:S01]  /*01b0*/  UMOV UR4, URZ ;  /* 0x0000003f00047c82 */ /* 0x000fe20008000000 */
[----:B------:R-:W-:-:S04]  /*01c0*/  UIADD3 UR22, UP0, UR5, UR26, URZ ;  /* 0x0000001a05167290 */ /* 0x000fc8000ff1e03f */
[----:B------:R-:W-:Y:S01]  /*01d0*/  ULEA.HI.X.SX32 UR23, UR5, UR27, 0x1, UP0 ;  /* 0x0000001b05177291 */ /* 0x000fe200080f0e3f */
[----:B---3--:R-:W-:Y:S11]  /*01e0*/  @P2 BRA `(.L_x_1) ;  /* 0x0000000000182947 */ /* 0x008ff60003800000 */
[----:B------:R-:W1:Y:S01]  /*01f0*/  LDS R2, [UR20+0x8] ;  /* 0x00000814ff027984 */ /* 0x000e620008000800 */
[----:B------:R-:W2:Y:S01]  /*0200*/  LDC.64 R10, c[0x0][0x210] ;  /* 0x00008400ff0a7b82 */ /* 0x000ea20000000a00 */
[----:B------:R-:W-:Y:S02]  /*0210*/  IMAD.MOV.U32 R3, RZ, RZ, 0x70 ;  /* 0x00000070ff037424 */ /* 0x000fe400078e00ff */
[----:B--2---:R2:W-:Y:S03]  /*0220*/  STS.64 [UR20], R10 ;  /* 0x0000000aff007988 */ /* 0x0045e60008000a14 */
[----:B-1----:R-:W-:-:S05]  /*0230*/  LOP3.LUT R2, R2, 0x10, R3, 0xd8, !PT ;  /* 0x0000001002027812 */ /* 0x002fca00078ed803 */
[----:B------:R2:W-:Y:S02]  /*0240*/  STS [UR20+0x8], R2 ;  /* 0x00000802ff007988 */ /* 0x0005e40008000814 */
.L_x_1:
[----:B------:R-:W-:Y:S05]  /*0250*/  BSYNC B0 ;  /* 0x0000000000007941 */ /* 0x000fea0003800000 */
.L_x_0:
[----:B------:R-:W-:Y:S04]  /*0260*/  BSSY B0, `(.L_x_2) ;  /* 0x000000a000007945 */ /* 0x000fe80003800000 */
[----:B------:R-:W-:Y:S05]  /*0270*/  @P2 BRA `(.L_x_3) ;  /* 0x0000000000202947 */ /* 0x000fea0003800000 */
[----:B--2---:R-:W1:Y:S01]  /*0280*/  LDS R2, [UR20+0x34] ;  /* 0x00003414ff027984 */ /* 0x004e620008000800 */
[----:B------:R-:W-:Y:S02]  /*0290*/  IMAD.MOV.U32 R3, RZ, RZ, 0x1f000000 ;  /* 0x1f000000ff037424 */ /* 0x000fe400078e00ff */
[----:B------:R-:W-:Y:S01]  /*02a0*/  @!P2 IMAD.MOV.U32 R5, RZ, RZ, 0x7f ;  /* 0x0000007fff05a424 */ /* 0x000fe200078e00ff */
[----:B------:R-:W2:Y:S02]  /*02b0*/  @!P2 LDS R8, [UR20+0x38] ;  /* 0x00003814ff08a984 */ /* 0x000ea40008000800 */
[----:B-1----:R-:W-:Y:S02]  /*02c0*/  LOP3.LUT R2, R2, 0xff000000, R3, 0xb8, !PT ;  /* 0xff00000002027812 */ /* 0x002fe400078eb803 */
[----:B--2---:R-:W-:-:S03]  /*02d0*/  @!P2 LOP3.LUT R3, R8, 0xff, R5, 0xb8, !PT ;  /* 0x000000ff0803a812 */ /* 0x004fc600078eb805 */
[----:B------:R1:W-:Y:S04]  /*02e0*/  STS [UR20+0x34], R2 ;  /* 0x00003402ff007988 */ /* 0x0003e80008000814 */
[----:B------:R1:W-:Y:S02]  /*02f0*/  @!P2 STS [UR20+0x38], R3 ;  /* 0x00003803ff00a988 */ /* 0x0003e40008000814 */
.L_x_3:
[----:B------:R-:W-:Y:S05]  /*0300*/  BSYNC B0 ;  /* 0x0000000000007941 */ /* 0x000fea0003800000 */
.L_x_2:
[----:B------:R-:W-:Y:S04]  /*0310*/  BSSY B0, `(.L_x_4) ;  /* 0x000000e000007945 */ /* 0x000fe80003800000 */
[----:B------:R-:W-:Y:S05]  /*0320*/  @P2 BRA `(.L_x_5) ;  /* 0x0000000000302947 */ /* 0x000fea0003800000 */
[----:B-1----:R-:W1:Y:S01]  /*0330*/  LDS R3, [UR20+0x34] ;  /* 0x00003414ff037984 */ /* 0x002e620008000800 */
[----:B--2---:R-:W2:Y:S03]  /*0340*/  LDC.64 R10, c[0x0][0x238] ;  /* 0x00008e00ff0a7b82 */ /* 0x004ea60000000a00 */
[----:B------:R-:W3:Y:S01]  /*0350*/  LDS R2, [UR20+0x1c] ;  /* 0x00001c14ff027984 */ /* 0x000ee20008000800 */
[C---:B--2---:R-:W-:Y:S01]  /*0360*/  SHF.L.U64.HI R8, R10.reuse, 0x1, R11 ;  /* 0x000000010a087819 */ /* 0x044fe2000001020b */
[----:B------:R-:W-:-:S03]  /*0370*/  IMAD.SHL.U32 R5, R10, 0x2, RZ ;  /* 0x000000020a057824 */ /* 0x000fc600078e00ff */
[--C-:B------:R-:W-:Y:S02]  /*0380*/  SHF.R.U32.HI R7, RZ, 0x4, R8.reuse ;  /* 0x00000004ff077819 */ /* 0x100fe40000011608 */
[----:B------:R-:W-:-:S05]  /*0390*/  SHF.R.U64 R5, R5, 0x4, R8 ;  /* 0x0000000405057819 */ /* 0x000fca0000001208 */
[----:B------:R4:W-:Y:S01]  /*03a0*/  STS [UR20+0xc], R5 ;  /* 0x00000c05ff007988 */ /* 0x0009e20008000814 */
[----:B-1----:R-:W-:Y:S02]  /*03b0*/  LOP3.LUT R3, R3, 0x7, RZ, 0xb8, !PT ;  /* 0x0000000703037812 */ /* 0x002fe400078eb8ff */
[----:B---3--:R-:W-:-:S03]  /*03c0*/  LOP3.LUT R2, R2, 0xf, R7, 0xb8, !PT ;  /* 0x0000000f02027812 */ /* 0x008fc600078eb807 */
[----:B------:R4:W-:Y:S04]  /*03d0*/  STS [UR20+0x34], R3 ;  /* 0x00003403ff007988 */ /* 0x0009e80008000814 */
[----:B------:R4:W-:Y:S02]  /*03e0*/  STS [UR20+0x1c], R2 ;  /* 0x00001c02ff007988 */ /* 0x0009e40008000814 */
.L_x_5:
[----:B------:R-:W-:Y:S05]  /*03f0*/  BSYNC B0 ;  /* 0x0000000000007941 */ /* 0x000fea0003800000 */
.L_x_4:
[----:B------:R-:W-:Y:S04]  /*0400*/  BSSY B1, `(.L_x_6) ;  /* 0x000001a000017945 */ /* 0x000fe80003800000 */
[----:B------:R-:W-:Y:S04]  /*0410*/  BSSY B0, `(.L_x_7) ;  /* 0x0000015000007945 */ /* 0x000fe80003800000 */
[----:B------:R-:W-:Y:S05]  /*0420*/  @P2 BRA `(.L_x_8) ;  /* 0x0000000000202947 */ /* 0x000fea0003800000 */
[----:B-12-4-:R-:W1:Y:S02]  /*0430*/  LDS R2, [UR20+0x34] ;  /* 0x00003414ff027984 */ /* 0x016e640008000800 */
[----:B-1----:R-:W-:-:S05]  /*0440*/  LOP3.LUT R2, R2, 0x38, RZ, 0xb8, !PT ;  /* 0x0000003802027812 */ /* 0x002fca00078eb8ff */
[----:B------:R1:W-:Y:S01]  /*0450*/  STS [UR20+0x34], R2 ;  /* 0x00003402ff007988 */ /* 0x0003e20008000814 */
[----:B------:R-:W-:Y:S05]  /*0460*/  @P2 BRA `(.L_x_9) ;  /* 0x0000000000202947 */ /* 0x000fea0003800000 */
[----:B-1----:R-:W1:Y:S01]  /*0470*/  LDS R2, [UR20+0x8] ;  /* 0x00000814ff027984 */ /* 0x002e620008000800 */
[----:B------:R-:W-:-:S05]  /*0480*/  IMAD.MOV.U32 R3, RZ, RZ, 0x780 ;  /* 0x00000780ff037424 */ /* 0x000fca00078e00ff */
[----:B-1----:R-:W-:-:S05]  /*0490*/  LOP3.LUT R2, R2, 0x500, R3, 0xd8, !PT ;  /* 0x0000050002027812 */ /* 0x002fca00078ed803 */
[----:B------:R3:W-:Y:S02]  /*04a0*/  STS [UR20+0x8], R2 ;  /* 0x00000802ff007988 */ /* 0x0007e40008000814 */
.L_x_8:
[----:B------:R-:W-:Y:S05]  /*04b0*/  @P2 BRA `(.L_x_10) ;  /* 0x0000000000282947 */ /* 0x000fea0003800000 */
[----:B-1234-:R-:W1:Y:S02]  /*04c0*/  LDS R2, [UR20+0x8] ;  /* 0x00000814ff027984 */ /* 0x01ee640008000800 */
[----:B-1----:R-:W-:-:S05]  /*04d0*/  LOP3.LUT R2, R2, 0x1800, RZ, 0xb8, !PT ;  /* 0x0000180002027812 */ /* 0x002fca00078eb8ff */
[----:B------:R2:W-:Y:S02]  /*04e0*/  STS [UR20+0x8], R2 ;  /* 0x00000802ff007988 */ /* 0x0005e40008000814 */
.L_x_9:
[----:B------:R-:W-:Y:S05]  /*04f0*/  @P2 BREAK B0 ;  /* 0x0000000000002942 */ /* 0x000fea0003800000 */
[----:B------:R-:W-:Y:S05]  /*0500*/  @P2 BRA `(.L_x_11) ;  /* 0x0000000000242947 */ /* 0x000fea0003800000 */
[----:B------:R-:W3:Y:S01]  /*0510*/  LDS R3, [UR20+0x8] ;  /* 0x00000814ff037984 */ /* 0x000ee20008000800 */
[----:B-12---:R-:W-:-:S05]  /*0520*/  IMAD.MOV.U32 R2, RZ, RZ, 0x6000 ;  /* 0x00006000ff027424 */ /* 0x006fca00078e00ff */
[----:B---3--:R-:W-:-:S04]  /*0530*/  LOP3.LUT R2, R3, 0x4000, R2, 0xd8, !PT ;  /* 0x0000400003027812 */ /* 0x008fc800078ed802 */
[----:B------:R-:W-:-:S05]  /*0540*/  LOP3.LUT R2, R2, 0x400000, RZ, 0xb8, !PT ;  /* 0x0040000002027812 */ /* 0x000fca00078eb8ff */
[----:B------:R5:W-:Y:S02]  /*0550*/  STS [UR20+0x8], R2 ;  /* 0x00000802ff007988 */ /* 0x000be40008000814 */
.L_x_10:
[----:B------:R-:W-:Y:S05]  /*0560*/  BSYNC B0 ;  /* 0x0000000000007941 */ /* 0x000fea0003800000 */
.L_x_7:
[----:B-12345:R-:W1:Y:S02]  /*0570*/  @!P2 LDS R2, [UR20+0x8] ;  /* 0x00000814ff02a984 */ /* 0x03ee640008000800 */
[----:B-1----:R-:W-:-:S05]  /*0580*/  @!P2 LOP3.LUT R2, R2, 0x8000, RZ, 0xb8, !PT ;  /* 0x000080000202a812 */ /* 0x002fca00078eb8ff */
[----:B------:R3:W-:Y:S02]  /*0590*/  @!P2 STS [UR20+0x8], R2 ;  /* 0x00000802ff00a988 */ /* 0x0007e40008000814 */
.L_x_11:
[----:B------:R-:W-:Y:S05]  /*05a0*/  BSYNC B1 ;  /* 0x0000000000017941 */ /* 0x000fea0003800000 */
.L_x_6:
[----:B------:R-:W-:Y:S05]  /*05b0*/  WARPSYNC.ALL ;  /* 0x0000000000007948 */ /* 0x000fea0003800000 */
[----:B------:R-:W-:Y:S05]  /*05c0*/  @P0 BRA `(.L_x_12) ;  /* 0x0000000000280947 */ /* 0x000fea0003800000 */
[----:B-123--:R-:W1:Y:S01]  /*05d0*/  S2R R2, SR_LANEID ;  /* 0x0000000000027919 */ /* 0x00ee620000000000 */
[----:B------:R-:W-:Y:S05]  /*05e0*/  WARPSYNC.ALL ;  /* 0x0000000000007948 */ /* 0x000fea0003800000 */
[----:B-1----:R-:W-:-:S05]  /*05f0*/  IMAD.SHL.U32 R5, R2, 0x4, RZ ;  /* 0x0000000402057824 */ /* 0x002fca00078e00ff */
[----:B------:R-:W1:Y:S01]  /*0600*/  LDS R7, [R5+UR20] ;  /* 0x0000001405077984 */ /* 0x000e620008000800 */
[----:B------:R-:W-:-:S05]  /*0610*/  IADD3 R2, P1, R5, UR22, RZ ;  /* 0x0000001605027c10 */ /* 0x000fca000ff3e0ff */
[----:B------:R-:W-:-:S05]  /*0620*/  IMAD.X R3, RZ, RZ, UR23, P1 ;  /* 0x00000017ff037e24 */ /* 0x000fca00088e06ff */
[----:B-1----:R4:W5:Y:S01]  /*0630*/  ATOMG.E.EXCH.STRONG.GPU PT, RZ, [R2], R7 ;  /* 0x0000000702ff73a8 */ /* 0x00296200041ee100 */
[----:B------:R-:W-:-:S04]  /*0640*/  DEPBAR {5,4,3,2,1,0} ;  /* 0x0000003f0000791a */ /* 0x000fc80000000000 */
[----:B------:R4:W-:Y:S01]  /*0650*/  UTMACCTL.IV [UR22] ;  /* 0x00000000160079b9 */ /* 0x0009e20008000000 */
[----:B------:R-:W-:Y:S01]  /*0660*/  NOP ;  /* 0x0000000000007918 */ /* 0x000fe20000000000 */
.L_x_12:
[----:B------:R-:W-:Y:S05]  /*0670*/  @P0 BRA `(.L_x_13) ;  /* 0x00000000000c0947 */ /* 0x000fea0003800000 */
[----:B------:R0:W-:Y:S01]  /*0680*/  UTMACMDFLUSH ;  /* 0x00000000000079b7 */ /* 0x0001e20000000000 */
[----:B------:R-:W-:Y:S05]  /*0690*/  @P0 BRA `(.L_x_13) ;  /* 0x0000000000040947 */ /* 0x000fea0003800000 */
[----:B------:R-:W-:-:S04]  /*06a0*/  DEPBAR.LE SB0, 0x0 ;  /* 0x000080000000791a */ /* 0x000fc80000000000 */
.L_x_13:
[----:B------:R-:W-:Y:S05]  /*06b0*/  WARPSYNC.ALL ;  /* 0x0000000000007948 */ /* 0x000fea0003800000 */
[----:B-----5:R-:W-:Y:S06]  /*06c0*/  BAR.SYNC.DEFER_BLOCKING 0x0 ;  /* 0x0000000000007b1d */ /* 0x020fec0000010000 */
[----:B------:R-:W-:Y:S02]  /*06d0*/  BSSY B1, `(.L_x_14) ;  /* 0x000000b000017945 */ /* 0x000fe40003800000 */
[----:B------:R-:W-:Y:S06]  /*06e0*/  BAR.SYNC.DEFER_BLOCKING 0x0 ;  /* 0x0000000000007b1d */ /* 0x000fec0000010000 */
[----:B------:R5:W-:Y:S01]  /*06f0*/  @!P0 STS [R12], RZ ;  /* 0x000000ff0c008388 */ /* 0x000be20000000800 */
[----:B------:R-:W-:Y:S01]  /*0700*/  NOP ;  /* 0x0000000000007918 */ /* 0x000fe20000000000 */
[----:B------:R-:W-:Y:S05]  /*0710*/  @P2 BRA `(.L_x_15) ;  /* 0x0000000000182947 */ /* 0x000fea0003800000 */
[----:B-1234-:R-:W1:Y:S01]  /*0720*/  LDS R2, [UR20+0x8] ;  /* 0x00000814ff027984 */ /* 0x01ee620008000800 */
[----:B------:R-:W2:Y:S01]  /*0730*/  LDC.64 R10, c[0x0][0x218] ;  /* 0x00008600ff0a7b82 */ /* 0x000ea20000000a00 */
[----:B------:R-:W-:Y:S02]  /*0740*/  IMAD.MOV.U32 R3, RZ, RZ, 0x70 ;  /* 0x00000070ff037424 */ /* 0x000fe400078e00ff */
[----:B--2---:R2:W-:Y:S03]  /*0750*/  STS.64 [UR20], R10 ;  /* 0x0000000aff007988 */ /* 0x0045e60008000a14 */
[----:B-1----:R-:W-:-:S05]  /*0760*/  LOP3.LUT R2, R2, 0x10, R3, 0xd8, !PT ;  /* 0x0000001002027812 */ /* 0x002fca00078ed803 */
[----:B------:R2:W-:Y:S02]  /*0770*/  STS [UR20+0x8], R2 ;  /* 0x00000802ff007988 */ /* 0x0005e40008000814 */
.L_x_15:
[----:B----4-:R-:W-:Y:S05]  /*0780*/  BSYNC B1 ;  /* 0x0000000000017941 */ /* 0x010fea0003800000 */
.L_x_14:
[----:B------:R-:W-:Y:S04]  /*0790*/  BSSY B2, `(.L_x_16) ;  /* 0x000000f000027945 */ /* 0x000fe80003800000 */
[----:B------:R-:W-:Y:S04]  /*07a0*/  BSSY B1, `(.L_x_17) ;  /* 0x000000c000017945 */ /* 0x000fe80003800000 */
[----:B------:R-:W-:Y:S05]  /*07b0*/  @P2 BRA `(.L_x_18) ;  /* 0x0000000000282947 */ /* 0x000fea0003800000 */
[----:B-123--:R-:W1:Y:S01]  /*07c0*/  LDS R2, [UR20+0x34] ;  /* 0x00003414ff027984 */ /* 0x00ee620008000800 */
[----:B------:R-:W-:Y:S01]  /*07d0*/  IMAD.MOV.U32 R3, RZ, RZ, 0x1f000000 ;  /* 0x1f000000ff037424 */ /* 0x000fe200078e00ff */
[----:B------:R-:W-:Y:S05]  /*07e0*/  @P2 BREAK B1 ;  /* 0x0000000000012942 */ /* 0x000fea0003800000 */
[----:B-1----:R-:W-:-:S05]  /*07f0*/  LOP3.LUT R2, R2, 0xff000000, R3, 0xb8, !PT ;  /* 0xff00000002027812 */ /* 0x002fca00078eb803 */
[----:B------:R1:W-:Y:S01]  /*0800*/  STS [UR20+0x34], R2 ;  /* 0x00003402ff007988 */ /* 0x0003e20008000814 */
[----:B------:R-:W-:Y:S05]  /*0810*/  @P2 BRA `(.L_x_19) ;  /* 0x0000000000182947 */ /* 0x000fea0003800000 */
[----:B------:R-:W2:Y:S01]  /*0820*/  LDS R3, [UR20+0x38] ;  /* 0x00003814ff037984 */ /* 0x000ea20008000800 */
[----:B-1----:R-:W-:-:S05]  /*0830*/  IMAD.MOV.U32 R2, RZ, RZ, 0xff ;  /* 0x000000ffff027424 */ /* 0x002fca00078e00ff */
[----:B--2---:R-:W-:-:S05]  /*0840*/  LOP3.LUT R2, R3, 0xff, R2, 0xb8, !PT ;  /* 0x000000ff03027812 */ /* 0x004fca00078eb802 */
[----:B------:R4:W-:Y:S02]  /*0850*/  STS [UR20+0x38], R2 ;  /* 0x00003802ff007988 */ /* 0x0009e40008000814 */
.L_x_18:
[----:B------:R-:W-:Y:S05]  /*0860*/  BSYNC B1 ;  /* 0x0000000000017941 */ /* 0x000fea0003800000 */
.L_x_17:
[----:B------:R1:W-:Y:S02]  /*0870*/  @!P2 STS [UR20+0x20], R9 ;  /* 0x00002009ff00a988 */ /* 0x0003e40008000814 */
.L_x_19:
[----:B------:R-:W-:Y:S05]  /*0880*/  BSYNC B2 ;  /* 0x0000000000027941 */ /* 0x000fea0003800000 */
.L_x_16:
[----:B------:R-:W-:Y:S05]  /*0890*/  WARPSYNC.ALL ;  /* 0x0000000000007948 */ /* 0x000fea0003800000 */
[----:B------:R-:W2:Y:S01]  /*08a0*/  LDC R5, c[0x0][0x22c] ;  /* 0x00008b00ff057b82 */ /* 0x000ea20000000800 */
[----:B------:R-:W-:Y:S01]  /*08b0*/  BSSY B2, `(.L_x_20) ;  /* 0x0000010000027945 */ /* 0x000fe20003800000 */
[----:B--2---:R-:W-:-:S05]  /*08c0*/  VIADD R5, R5, 0xffffffff ;  /* 0xffffffff05057836 */ /* 0x004fca0000000000 */
[----:B------:R2:W-:Y:S01]  /*08d0*/  @!P2 STS [UR20+0x24], R5 ;  /* 0x00002405ff00a988 */ /* 0x0005e20008000814 */
[----:B------:R-:W-:Y:S05]  /*08e0*/  @P2 BRA `(.L_x_21) ;  /* 0x0000000000302947 */ /* 0x000fea0003800000 */
[----:B------:R-:W2:Y:S01]  /*08f0*/  LDS R3, [UR20+0x34] ;  /* 0x00003414ff037984 */ /* 0x000ea20008000800 */
[----:B------:R-:W2:Y:S03]  /*0900*/  LDC.64 R10, c[0x0][0x240] ;  /* 0x00009000ff0a7b82 */ /* 0x000ea60000000a00 */
[----:B-1-34-:R-:W1:Y:S01]  /*0910*/  LDS R2, [UR20+0x1c] ;  /* 0x00001c14ff027984 */ /* 0x01ae620008000800 */
[C---:B--2---:R-:W-:Y:S01]  /*0920*/  SHF.L.U64.HI R8, R10.reuse, 0x1, R11 ;  /* 0x000000010a087819 */ /* 0x044fe2000001020b */
[----:B------:R-:W-:-:S03]  /*0930*/  IMAD.SHL.U32 R7, R10, 0x2, RZ ;  /* 0x000000020a077824 */ /* 0x000fc600078e00ff */
[--C-:B------:R-:W-:Y:S02]  /*0940*/  SHF.R.U32.HI R9, RZ, 0x4, R8.reuse ;  /* 0x00000004ff097819 */ /* 0x100fe40000011608 */
[----:B------:R-:W-:-:S05]  /*0950*/  SHF.R.U64 R7, R7, 0x4, R8 ;  /* 0x0000000407077819 */ /* 0x000fca0000001208 */
[----:B------:R2:W-:Y:S01]  /*0960*/  STS [UR20+0xc], R7 ;  /* 0x00000c07ff007988 */ /* 0x0005e20008000814 */
[----:B------:R-:W-:Y:S02]  /*0970*/  LOP3.LUT R3, R3, 0x7, RZ, 0xb8, !PT ;  /* 0x0000000703037812 */ /* 0x000fe400078eb8ff */
[----:B-1----:R-:W-:-:S03]  /*0980*/  LOP3.LUT R2, R2, 0xf, R9, 0xb8, !PT ;  /* 0x0000000f02027812 */ /* 0x002fc600078eb809 */
[----:B------:R2:W-:Y:S04]  /*0990*/  STS [UR20+0x34], R3 ;  /* 0x00003403ff007988 */ /* 0x0005e80008000814 */
[----:B------:R2:W-:Y:S02]  /*09a0*/  STS [UR20+0x1c], R2 ;  /* 0x00001c02ff007988 */ /* 0x0005e40008000814 */
.L_x_21:
[----:B------:R-:W-:Y:S05]  /*09b0*/  BSYNC B2 ;  /* 0x0000000000027941 */ /* 0x000fea0003800000 */
.L_x_20:
[----:B------:R-:W-:Y:S04]  /*09c0*/  BSSY B3, `(.L_x_22) ;  /* 0x000001a000037945 */ /* 0x000fe80003800000 */
[----:B------:R-:W-:Y:S04]  /*09d0*/  BSSY B2, `(.L_x_23) ;  /* 0x0000015000027945 */ /* 0x000fe80003800000 */
[----:B------:R-:W-:Y:S05]  /*09e0*/  @P2 BRA `(.L_x_24) ;  /* 0x0000000000202947 */ /* 0x000fea0003800000 */
[----:B-1234-:R-:W1:Y:S02]  /*09f0*/  LDS R2, [UR20+0x34] ;  /* 0x00003414ff027984 */ /* 0x01ee640008000800 */
[----:B-1----:R-:W-:-:S05]  /*0a00*/  LOP3.LUT R2, R2, 0x38, RZ, 0xb8, !PT ;  /* 0x0000003802027812 */ /* 0x002fca00078eb8ff */
[----:B------:R1:W-:Y:S01]  /*0a10*/  STS [UR20+0x34], R2 ;  /* 0x00003402ff007988 */ /* 0x0003e20008000814 */
[----:B------:R-:W-:Y:S05]  /*0a20*/  @P2 BRA `(.L_x_25) ;  /* 0x0000000000202947 */ /* 0x000fea0003800000 */
[----:B-1----:R-:W1:Y:S01]  /*0a30*/  LDS R2, [UR20+0x8] ;  /* 0x00000814ff027984 */ /* 0x002e620008000800 */
[----:B------:R-:W-:-:S05]  /*0a40*/  IMAD.MOV.U32 R3, RZ, RZ, 0x780 ;  /* 0x00000780ff037424 */ /* 0x000fca00078e00ff */
[----:B-1----:R-:W-:-:S05]  /*0a50*/  LOP3.LUT R2, R2, 0x500, R3, 0xd8, !PT ;  /* 0x0000050002027812 */ /* 0x002fca00078ed803 */
[----:B------:R1:W-:Y:S02]  /*0a60*/  STS [UR20+0x8], R2 ;  /* 0x00000802ff007988 */ /* 0x0003e40008000814 */
.L_x_24:
[----:B------:R-:W-:Y:S05]  /*0a70*/  @P2 BRA `(.L_x_26) ;  /* 0x0000000000282947 */ /* 0x000fea0003800000 */
[----:B-1234-:R-:W1:Y:S02]  /*0a80*/  LDS R2, [UR20+0x8] ;  /* 0x00000814ff027984 */ /* 0x01ee640008000800 */
[----:B-1----:R-:W-:-:S05]  /*0a90*/  LOP3.LUT R2, R2, 0x1800, RZ, 0xb8, !PT ;  /* 0x0000180002027812 */ /* 0x002fca00078eb8ff */
[----:B------:R2:W-:Y:S02]  /*0aa0*/  STS [UR20+0x8], R2 ;  /* 0x00000802ff007988 */ /* 0x0005e40008000814 */
.L_x_25:
[----:B------:R-:W-:Y:S05]  /*0ab0*/  @P2 BREAK B2 ;  /* 0x0000000000022942 */ /* 0x000fea0003800000 */
[----:B------:R-:W-:Y:S05]  /*0ac0*/  @P2 BRA `(.L_x_27) ;  /* 0x0000000000242947 */ /* 0x000fea0003800000 */
[----:B-12---:R-:W1:Y:S01]  /*0ad0*/  LDS R2, [UR20+0x8] ;  /* 0x00000814ff027984 */ /* 0x006e620008000800 */
[----:B------:R-:W-:-:S05]  /*0ae0*/  IMAD.MOV.U32 R3, RZ, RZ, 0x6000 ;  /* 0x00006000ff037424 */ /* 0x000fca00078e00ff */
[----:B-1----:R-:W-:-:S04]  /*0af0*/  LOP3.LUT R2, R2, 0x4000, R3, 0xd8, !PT ;  /* 0x0000400002027812 */ /* 0x002fc800078ed803 */
[----:B------:R-:W-:-:S05]  /*0b00*/  LOP3.LUT R2, R2, 0x400000, RZ, 0xb8, !PT ;  /* 0x0040000002027812 */ /* 0x000fca00078eb8ff */
[----:B------:R1:W-:Y:S02]  /*0b10*/  STS [UR20+0x8], R2 ;  /* 0x00000802ff007988 */ /* 0x0003e40008000814 */
.L_x_26:
[----:B------:R-:W-:Y:S05]  /*0b20*/  BSYNC B2 ;  /* 0x0000000000027941 */ /* 0x000fea0003800000 */
.L_x_23:
[----:B-1234-:R-:W1:Y:S02]  /*0b30*/  @!P2 LDS R2, [UR20+0x8] ;  /* 0x00000814ff02a984 */ /* 0x01ee640008000800 */
[----:B-1----:R-:W-:-:S05]  /*0b40*/  @!P2 LOP3.LUT R2, R2, 0x8000, RZ, 0xb8, !PT ;  /* 0x000080000202a812 */ /* 0x002fca00078eb8ff */
[----:B------:R3:W-:Y:S02]  /*0b50*/  @!P2 STS [UR20+0x8], R2 ;  /* 0x00000802ff00a988 */ /* 0x0007e40008000814 */
.L_x_27:
[----:B------:R-:W-:Y:S05]  /*0b60*/  BSYNC B3 ;  /* 0x0000000000037941 */ /* 0x000fea0003800000 */
.L_x_22:
[----:B------:R-:W-:Y:S05]  /*0b70*/  WARPSYNC.ALL ;  /* 0x0000000000007948 */ /* 0x000fea0003800000 */
[----:B------:R-:W-:-:S04]  /*0b80*/  UIADD3 UR25, UR5, 0x80, URZ ;  /* 0x0000008005197890 */ /* 0x000fc8000fffe03f */
[----:B------:R-:W-:-:S04]  /*0b90*/  UIADD3 UR24, UP0, UR25, UR26, URZ ;  /* 0x0000001a19187290 */ /* 0x000fc8000ff1e03f */
[----:B------:R-:W-:Y:S01]  /*0ba0*/  ULEA.HI.X.SX32 UR25, UR25, UR27, 0x1, UP0 ;  /* 0x0000001b19197291 */ /* 0x000fe200080f0e3f */
[----:B------:R-:W-:Y:S11]  /*0bb0*/  @P0 BRA `(.L_x_28) ;  /* 0x0000000000280947 */ /* 0x000ff60003800000 */
[----:B-123--:R-:W1:Y:S01]  /*0bc0*/  S2R R2, SR_LANEID ;  /* 0x0000000000027919 */ /* 0x00ee620000000000 */
[----:B------:R-:W-:Y:S05]  /*0bd0*/  WARPSYNC.ALL ;  /* 0x0000000000007948 */ /* 0x000fea0003800000 */
[----:B-1----:R-:W-:-:S05]  /*0be0*/  IMAD.SHL.U32 R8, R2, 0x4, RZ ;  /* 0x0000000402087824 */ /* 0x002fca00078e00ff */
[----:B------:R-:W1:Y:S01]  /*0bf0*/  LDS R7, [R8+UR20] ;  /* 0x0000001408077984 */ /* 0x000e620008000800 */
[----:B------:R-:W-:-:S05]  /*0c00*/  IADD3 R2, P1, R8, UR24, RZ ;  /* 0x0000001808027c10 */ /* 0x000fca000ff3e0ff */
[----:B------:R-:W-:-:S05]  /*0c10*/  IMAD.X R3, RZ, RZ, UR25, P1 ;  /* 0x00000019ff037e24 */ /* 0x000fca00088e06ff */
[----:B-1----:R4:W2:Y:S01]  /*0c20*/  ATOMG.E.EXCH.STRONG.GPU PT, RZ, [R2], R7 ;  /* 0x0000000702ff73a8 */ /* 0x0028a200041ee100 */
[----:B------:R-:W-:-:S04]  /*0c30*/  DEPBAR {5,4,3,2,1,0} ;  /* 0x0000003f0000791a */ /* 0x000fc80000000000 */
[----:B------:R4:W-:Y:S01]  /*0c40*/  UTMACCTL.IV [UR24] ;  /* 0x00000000180079b9 */ /* 0x0009e20008000000 */
[----:B------:R-:W-:Y:S01]  /*0c50*/  NOP ;  /* 0x0000000000007918 */ /* 0x000fe20000000000 */
.L_x_28:
[----:B------:R-:W-:Y:S05]  /*0c60*/  @P0 BRA `(.L_x_29) ;  /* 0x00000000000c0947 */ /* 0x000fea0003800000 */
[----:B------:R0:W-:Y:S01]  /*0c70*/  UTMACMDFLUSH ;  /* 0x00000000000079b7 */ /* 0x0001e20000000000 */
[----:B------:R-:W-:Y:S05]  /*0c80*/  @P0 BRA `(.L_x_29) ;  /* 0x0000000000040947 */ /* 0x000fea0003800000 */
[----:B------:R-:W-:-:S04]  /*0c90*/  DEPBAR.LE SB0, 0x0 ;  /* 0x000080000000791a */ /* 0x000fc80000000000 */
.L_x_29:
[----:B------:R-:W-:Y:S05]  /*0ca0*/  WARPSYNC.ALL ;  /* 0x0000000000007948 */ /* 0x000fea0003800000 */
[----:B--2---:R-:W-:Y:S06]  /*0cb0*/  BAR.SYNC.DEFER_BLOCKING 0x0 ;  /* 0x0000000000007b1d */ /* 0x004fec0000010000 */
[----:B------:R-:W-:Y:S02]  /*0cc0*/  BSSY B3, `(.L_x_30) ;  /* 0x000000b000037945 */ /* 0x000fe40003800000 */
[----:B------:R-:W-:Y:S06]  /*0cd0*/  BAR.SYNC.DEFER_BLOCKING 0x0 ;  /* 0x0000000000007b1d */ /* 0x000fec0000010000 */
[----:B------:R2:W-:Y:S01]  /*0ce0*/  @!P0 STS [R12], RZ ;  /* 0x000000ff0c008388 */ /* 0x0005e20000000800 */
[----:B------:R-:W-:Y:S01]  /*0cf0*/  NOP ;  /* 0x0000000000007918 */ /* 0x000fe20000000000 */
[----:B------:R-:W-:Y:S05]  /*0d00*/  @P2 BRA `(.L_x_31) ;  /* 0x0000000000182947 */ /* 0x000fea0003800000 */
[----:B-1-34-:R-:W1:Y:S01]  /*0d10*/  LDS R2, [UR20+0x8] ;  /* 0x00000814ff027984 */ /* 0x01ae620008000800 */
[----:B------:R-:W3:Y:S01]  /*0d20*/  LDC.64 R8, c[0x0][0x220] ;  /* 0x00008800ff087b82 */ /* 0x000ee20000000a00 */
[----:B------:R-:W-:Y:S02]  /*0d30*/  IMAD.MOV.U32 R3, RZ, RZ, 0x70 ;  /* 0x00000070ff037424 */ /* 0x000fe400078e00ff */
[----:B---3--:R3:W-:Y:S03]  /*0d40*/  STS.64 [UR20], R8 ;  /* 0x00000008ff007988 */ /* 0x0087e60008000a14 */
[----:B-1----:R-:W-:-:S05]  /*0d50*/  LOP3.LUT R2, R2, 0x10, R3, 0xd8, !PT ;  /* 0x0000001002027812 */ /* 0x002fca00078ed803 */
[----:B------:R3:W-:Y:S02]  /*0d60*/  STS [UR20+0x8], R2 ;  /* 0x00000802ff007988 */ /* 0x0007e40008000814 */
.L_x_31:
[----:B----4-:R-:W-:Y:S05]  /*0d70*/  BSYNC B3 ;  /* 0x0000000000037941 */ /* 0x010fea0003800000 */
.L_x_30:
[----:B------:R-:W-:Y:S04]  /*0d80*/  BSSY B4, `(.L_x_32) ;  /* 0x0000011000047945 */ /* 0x000fe80003800000 */
[----:B------:R-:W-:Y:S04]  /*0d90*/  BSSY B3, `(.L_x_33) ;  /* 0x000000e000037945 */ /* 0x000fe80003800000 */
[----:B------:R-:W-:Y:S05]  /*0da0*/  @P2 BRA `(.L_x_34) ;  /* 0x0000000000242947 */ /* 0x000fea0003800000 */
[----:B-1-3--:R-:W1:Y:S01]  /*0db0*/  LDS R2, [UR20+0x34] ;  /* 0x00003414ff027984 */ /* 0x00ae620008000800 */
[----:B------:R-:W-:-:S05]  /*0dc0*/  IMAD.MOV.U32 R3, RZ, RZ, 0x3f000000 ;  /* 0x3f000000ff037424 */ /* 0x000fca00078e00ff */
[----:B-1----:R-:W-:-:S05]  /*0dd0*/  LOP3.LUT R2, R2, 0xff000000, R3, 0xb8, !PT ;  /* 0xff00000002027812 */ /* 0x002fca00078eb803 */
[----:B------:R1:W-:Y:S01]  /*0de0*/  STS [UR20+0x34], R2 ;  /* 0x00003402ff007988 */ /* 0x0003e20008000814 */
[----:B------:R-:W-:Y:S05]  /*0df0*/  @P2 BRA `(.L_x_35) ;  /* 0x00000000001c2947 */ /* 0x000fea0003800000 */
[----:B-1----:R-:W1:Y:S01]  /*0e00*/  LDS R2, [UR20+0x38] ;  /* 0x00003814ff027984 */ /* 0x002e620008000800 */
[----:B------:R-:W-:-:S05]  /*0e10*/  IMAD.MOV.U32 R3, RZ, RZ, 0x7f ;  /* 0x0000007fff037424 */ /* 0x000fca00078e00ff */
[----:B-1----:R-:W-:-:S05]  /*0e20*/  LOP3.LUT R2, R2, 0xff, R3, 0xb8, !PT ;  /* 0x000000ff02027812 */ /* 0x002fca00078eb803 */
[----:B------:R4:W-:Y:S02]  /*0e30*/  STS [UR20+0x38], R2 ;  /* 0x00003802ff007988 */ /* 0x0009e40008000814 */
.L_x_34:
[----:B------:R-:W-:Y:S05]  /*0e40*/  @P2 BREAK B3 ;  /* 0x0000000000032942 */ /* 0x000fea0003800000 */
[----:B------:R-:W-:Y:S05]  /*0e50*/  @P2 BRA `(.L_x_36) ;  /* 0x00000000000c2947 */ /* 0x000fea0003800000 */
[----:B------:R1:W-:Y:S02]  /*0e60*/  STS [UR20+0x20], R5 ;  /* 0x00002005ff007988 */ /* 0x0003e40008000814 */
.L_x_35:
[----:B------:R-:W-:Y:S05]  /*0e70*/  BSYNC B3 ;  /* 0x0000000000037941 */ /* 0x000fea0003800000 */
.L_x_33:
[----:B------:R1:W-:Y:S02]  /*0e80*/  @!P2 STS [UR20+0x24], R4 ;  /* 0x00002404ff00a988 */ /* 0x0003e40008000814 */
.L_x_36:
[----:B------:R-:W-:Y:S05]  /*0e90*/  BSYNC B4 ;  /* 0x0000000000047941 */ /* 0x000fea0003800000 */
.L_x_32:
[----:B------:R-:W-:Y:S05]  /*0ea0*/  WARPSYNC.ALL ;  /* 0x0000000000007948 */ /* 0x000fea0003800000 */
[----:B------:R-:W-:Y:S04]  /*0eb0*/  BSSY B4, `(.L_x_37) ;  /* 0x000000e000047945 */ /* 0x000fe80003800000 */
[----:B------:R-:W-:Y:S05]  /*0ec0*/  @P2 BRA `(.L_x_38) ;  /* 0x0000000000302947 */ /* 0x000fea0003800000 */
[----:B------:R-:W5:Y:S01]  /*0ed0*/  LDS R3, [UR20+0x34] ;  /* 0x00003414ff037984 */ /* 0x000f620008000800 */
[----:B-1----:R-:W1:Y:S03]  /*0ee0*/  LDC.64 R4, c[0x0][0x248] ;  /* 0x00009200ff047b82 */ /* 0x002e660000000a00 */
[----:B---34-:R-:W3:Y:S01]  /*0ef0*/  LDS R2, [UR20+0x1c] ;  /* 0x00001c14ff027984 */ /* 0x018ee20008000800 */
[C---:B-1----:R-:W-:Y:S01]  /*0f00*/  SHF.L.U64.HI R5, R4.reuse, 0x1, R5 ;  /* 0x0000000104057819 */ /* 0x042fe20000010205 */
[----:B------:R-:W-:-:S03]  /*0f10*/  IMAD.SHL.U32 R4, R4, 0x2, RZ ;  /* 0x0000000204047824 */ /* 0x000fc600078e00ff */
[--C-:B------:R-:W-:Y:S02]  /*0f20*/  SHF.R.U32.HI R7, RZ, 0x4, R5.reuse ;  /* 0x00000004ff077819 */ /* 0x100fe40000011605 */
[----:B------:R-:W-:-:S05]  /*0f30*/  SHF.R.U64 R4, R4, 0x4, R5 ;  /* 0x0000000404047819 */ /* 0x000fca0000001205 */
[----:B------:R1:W-:Y:S01]  /*0f40*/  STS [UR20+0xc], R4 ;  /* 0x00000c04ff007988 */ /* 0x0003e20008000814 */
[----:B-----5:R-:W-:Y:S02]  /*0f50*/  LOP3.LUT R3, R3, 0x7, RZ, 0xb8, !PT ;  /* 0x0000000703037812 */ /* 0x020fe400078eb8ff */
[----:B---3--:R-:W-:-:S03]  /*0f60*/  LOP3.LUT R2, R2, 0xf, R7, 0xb8, !PT ;  /* 0x0000000f02027812 */ /* 0x008fc600078eb807 */
[----:B------:R1:W-:Y:S04]  /*0f70*/  STS [UR20+0x34], R3 ;  /* 0x00003403ff007988 */ /* 0x0003e80008000814 */
[----:B------:R1:W-:Y:S02]  /*0f80*/  STS [UR20+0x1c], R2 ;  /* 0x00001c02ff007988 */ /* 0x0003e40008000814 */
.L_x_38:
[----:B------:R-:W-:Y:S05]  /*0f90*/  BSYNC B4 ;  /* 0x0000000000047941 */ /* 0x000fea0003800000 */
.L_x_37:
        /* <DEDUP_REMOVED lines=11> */
.L_x_41:
[----:B------:R-:W-:Y:S05]  /*1050*/  @P2 BRA `(.L_x_43) ;  /* 0x0000000000282947 */ /* 0x000fea0003800000 */
[----:B-1-34-:R-:W1:Y:S02]  /*1060*/  LDS R2, [UR20+0x8] ;  /* 0x00000814ff027984 */ /* 0x01ae640008000800 */
[----:B-1----:R-:W-:-:S05]  /*1070*/  LOP3.LUT R2, R2, 0x1800, RZ, 0xb8, !PT ;  /* 0x0000180002027812 */ /* 0x002fca00078eb8ff */
[----:B------:R3:W-:Y:S02]  /*1080*/  STS [UR20+0x8], R2 ;  /* 0x00000802ff007988 */ /* 0x0007e40008000814 */
.L_x_42:
[----:B------:R-:W-:Y:S05]  /*1090*/  @P2 BREAK B5 ;  /* 0x0000000000052942 */ /* 0x000fea0003800000 */
[----:B------:R-:W-:Y:S05]  /*10a0*/  @P2 BRA `(.L_x_44) ;  /* 0x0000000000242947 */ /* 0x000fea0003800000 */
[----:B-1-3--:R-:W1:Y:S01]  /*10b0*/  LDS R2, [UR20+0x8] ;  /* 0x00000814ff027984 */ /* 0x00ae620008000800 */
[----:B------:R-:W-:-:S05]  /*10c0*/  IMAD.MOV.U32 R3, RZ, RZ, 0x6000 ;  /* 0x00006000ff037424 */ /* 0x000fca00078e00ff */
[----:B-1----:R-:W-:-:S04]  /*10d0*/  LOP3.LUT R2, R2, 0x6000, R3, 0xd8, !PT ;  /* 0x0000600002027812 */ /* 0x002fc800078ed803 */
[----:B------:R-:W-:-:S05]  /*10e0*/  LOP3.LUT R2, R2, 0x400000, RZ, 0xb8, !PT ;  /* 0x0040000002027812 */ /* 0x000fca00078eb8ff */
[----:B------:R1:W-:Y:S02]  /*10f0*/  STS [UR20+0x8], R2 ;  /* 0x00000802ff007988 */ /* 0x0003e40008000814 */
.L_x_43:
[----:B------:R-:W-:Y:S05]  /*1100*/  BSYNC B5 ;  /* 0x0000000000057941 */ /* 0x000fea0003800000 */
.L_x_40:
[----:B-1-34-:R-:W1:Y:S02]  /*1110*/  @!P2 LDS R2, [UR20+0x8] ;  /* 0x00000814ff02a984 */ /* 0x01ae640008000800 */
[----:B-1----:R-:W-:-:S05]  /*1120*/  @!P2 LOP3.LUT R2, R2, 0x8000, RZ, 0xb8, !PT ;  /* 0x000080000202a812 */ /* 0x002fca00078eb8ff */
[----:B------:R4:W-:Y:S02]  /*1130*/  @!P2 STS [UR20+0x8], R2 ;  /* 0x00000802ff00a988 */ /* 0x0009e40008000814 */
.L_x_44:
[----:B------:R-:W-:Y:S05]  /*1140*/  BSYNC B4 ;  /* 0x0000000000047941 */ /* 0x000fea0003800000 */
.L_x_39:
[----:B------:R-:W-:Y:S05]  /*1150*/  WARPSYNC.ALL ;  /* 0x0000000000007948 */ /* 0x000fea0003800000 */
[----:B------:R-:W-:Y:S01]  /*1160*/  UIADD3 UR5, UR5, 0x100, URZ ;  /* 0x0000010005057890 */ /* 0x000fe2000fffe03f */
[----:B------:R-:W-:Y:S01]  /*1170*/  ISETP.GE.AND P1, PT, R13, 0x1, PT ;  /* 0x000000010d00780c */ /* 0x000fe20003f26270 */
[----:B------:R-:W-:Y:S01]  /*1180*/  IMAD.MOV.U32 R24, RZ, RZ, RZ ;  /* 0x000000ffff187224 */ /* 0x000fe200078e00ff */
[----:B------:R-:W-:Y:S01]  /*1190*/  SHF.R.U32.HI R7, RZ, 0x5, R0 ;  /* 0x00000005ff077819 */ /* 0x000fe20000011600 */
[----:B------:R-:W-:-:S04]  /*11a0*/  UIADD3 UR26, UP0, UR5, UR26, URZ ;  /* 0x0000001a051a7290 */ /* 0x000fc8000ff1e03f */
[----:B------:R-:W-:Y:S01]  /*11b0*/  ULEA.HI.X.SX32 UR27, UR5, UR27, 0x1, UP0 ;  /* 0x0000001b051b7291 */ /* 0x000fe200080f0e3f */
[----:B------:R-:W-:Y:S11]  /*11c0*/  @P0 BRA `(.L_x_45) ;  /* 0x0000000000280947 */ /* 0x000ff60003800000 */
[----:B-1-34-:R-:W1:Y:S01]  /*11d0*/  S2R R2, SR_LANEID ;  /* 0x0000000000027919 */ /* 0x01ae620000000000 */
[----:B------:R-:W-:Y:S05]  /*11e0*/  WARPSYNC.ALL ;  /* 0x0000000000007948 */ /* 0x000fea0003800000 */
[----:B-1----:R-:W-:-:S05]  /*11f0*/  IMAD.SHL.U32 R4, R2, 0x4, RZ ;  /* 0x0000000402047824 */ /* 0x002fca00078e00ff */
[----:B------:R-:W1:Y:S01]  /*1200*/  LDS R5, [R4+UR20] ;  /* 0x0000001404057984 */ /* 0x000e620008000800 */
[----:B------:R-:W-:-:S05]  /*1210*/  IADD3 R2, P3, R4, UR26, RZ ;  /* 0x0000001a04027c10 */ /* 0x000fca000ff7e0ff */
[----:B------:R-:W-:-:S05]  /*1220*/  IMAD.X R3, RZ, RZ, UR27, P3 ;  /* 0x0000001bff037e24 */ /* 0x000fca00098e06ff */
[----:B-1----:R1:W3:Y:S01]  /*1230*/  ATOMG.E.EXCH.STRONG.GPU PT, RZ, [R2], R5 ;  /* 0x0000000502ff73a8 */ /* 0x0022e200041ee100 */
[----:B------:R-:W-:-:S04]  /*1240*/  DEPBAR {5,4,3,2,1,0} ;  /* 0x0000003f0000791a */ /* 0x000fc80000000000 */
[----:B------:R1:W-:Y:S01]  /*1250*/  UTMACCTL.IV [UR26] ;  /* 0x000000001a0079b9 */ /* 0x0003e20008000000 */
[----:B------:R-:W-:Y:S01]  /*1260*/  NOP ;  /* 0x0000000000007918 */ /* 0x000fe20000000000 */
.L_x_45:
[----:B------:R-:W-:Y:S05]  /*1270*/  @P0 BRA `(.L_x_46) ;  /* 0x00000000000c0947 */ /* 0x000fea0003800000 */
[----:B------:R0:W-:Y:S01]  /*1280*/  UTMACMDFLUSH ;  /* 0x00000000000079b7 */ /* 0x0001e20000000000 */
[----:B------:R-:W-:Y:S05]  /*1290*/  @P0 BRA `(.L_x_46) ;  /* 0x0000000000040947 */ /* 0x000fea0003800000 */
[----:B------:R-:W-:-:S04]  /*12a0*/  DEPBAR.LE SB0, 0x0 ;  /* 0x000080000000791a */ /* 0x000fc80000000000 */
.L_x_46:
[----:B------:R-:W-:Y:S05]  /*12b0*/  WARPSYNC.ALL ;  /* 0x0000000000007948 */ /* 0x000fea0003800000 */
[----:B---3--:R-:W-:Y:S01]  /*12c0*/  BAR.SYNC.DEFER_BLOCKING 0x0 ;  /* 0x0000000000007b1d */ /* 0x008fe20000010000 */
[----:B------:R-:W-:Y:S01]  /*12d0*/  R2UR UR21, R7 ;  /* 0x00000000071572ca */ /* 0x000fe200000e0000 */
[----:B------:R-:W-:Y:S01]  /*12e0*/  USHF.L.U32 UR15, UR30, 0x8, URZ ;  /* 0x000000081e0f7899 */ /* 0x000fe2000800063f */
[----:B------:R-:W-:Y:S01]  /*12f0*/  IMAD.MOV.U32 R25, RZ, RZ, RZ ;  /* 0x000000ffff197224 */ /* 0x000fe200078e00ff */
[----:B------:R-:W-:Y:S01]  /*1300*/  USHF.L.U32 UR11, UR31, 0x7, URZ ;  /* 0x000000071f0b7899 */ /* 0x000fe2000800063f */
[----:B------:R-:W-:Y:S01]  /*1310*/  CS2R R26, SRZ ;  /* 0x00000000001a7805 */ /* 0x000fe2000001ff00 */
[----:B------:R-:W-:Y:S01]  /*1320*/  VOTEU.ALL UP0, P2 ;  /* 0x00000000003f7886 */ /* 0x000fe20001000000 */
[----:B------:R-:W-:Y:S01]  /*1330*/  UMOV UR6, 0x1 ;  /* 0x0000000100067882 */ /* 0x000fe20000000000 */
[----:B------:R-:W-:Y:S01]  /*1340*/  VOTEU.ALL UP1, P2 ;  /* 0x00000000003f7886 */ /* 0x000fe20001020000 */
[----:B------:R-:W-:-:S02]  /*1350*/  CS2R R28, SRZ ;  /* 0x00000000001c7805 */ /* 0x000fc4000001ff00 */
[----:B------:R-:W-:Y:S01]  /*1360*/  CS2R R30, SRZ ;  /* 0x00000000001e7805 */ /* 0x000fe2000001ff00 */
[----:B------:R-:W-:-:S04]  /*1370*/  @!UP0 UIADD3 UR8, -UR6, 0x100000, URZ ;  /* 0x0010000006088890 */ /* 0x000fc8000fffe13f */
[----:B------:R-:W-:Y:S02]  /*1380*/  @!UP0 USHF.L.U32 UR9, UR8, 0xb, URZ ;  /* 0x0000000b08098899 */ /* 0x000fe4000800063f */
[----:B------:R-:W-:Y:S01]  /*1390*/  @!UP0 USHF.L.U32 UR8, UR8, 0x1, URZ ;  /* 0x0000000108088899 */ /* 0x000fe2000800063f */
[----:B------:R-:W-:Y:S01]  /*13a0*/  CS2R R32, SRZ ;  /* 0x0000000000207805 */ /* 0x000fe2000001ff00 */
[----:B------:R-:W-:-:S04]  /*13b0*/  @!UP0 UIADD3 UR6, -UR6, 0x100000, URZ ;  /* 0x0010000006068890 */ /* 0x000fc8000fffe13f */
[----:B------:R-:W-:Y:S02]  /*13c0*/  @!UP0 USHF.L.U32 UR7, UR6, 0xb, URZ ;  /* 0x0000000b06078899 */ /* 0x000fe4000800063f */
[----:B------:R-:W-:Y:S01]  /*13d0*/  @!UP0 USHF.L.U32 UR6, UR6, 0x1, URZ ;  /* 0x0000000106068899 */ /* 0x000fe2000800063f */
[----:B------:R-:W-:Y:S01]  /*13e0*/  CS2R R34, SRZ ;  /* 0x0000000000227805 */ /* 0x000fe2000001ff00 */
[----:B------:R-:W-:Y:S01]  /*13f0*/  VOTEU.ALL UP0, P2 ;  /* 0x00000000003f7886 */ /* 0x000fe20001000000 */
[----:B------:R-:W-:Y:S02]  /*1400*/  CS2R R36, SRZ ;  /* 0x0000000000247805 */ /* 0x000fe4000001ff00 */
[----:B------:R-:W-:Y:S02]  /*1410*/  CS2R R38, SRZ ;  /* 0x0000000000267805 */ /* 0x000fe4000001ff00 */
[----:B------:R-:W-:Y:S02]  /*1420*/  CS2R R40, SRZ ;  /* 0x0000000000287805 */ /* 0x000fe4000001ff00 */
[----:B------:R-:W-:-:S02]  /*1430*/  CS2R R42, SRZ ;  /* 0x00000000002a7805 */ /* 0x000fc4000001ff00 */
[----:B------:R-:W-:Y:S02]  /*1440*/  CS2R R44, SRZ ;  /* 0x00000000002c7805 */ /* 0x000fe4000001ff00 */
[----:B------:R-:W-:Y:S02]  /*1450*/  CS2R R46, SRZ ;  /* 0x00000000002e7805 */ /* 0x000fe4000001ff00 */
[----:B------:R-:W-:Y:S02]  /*1460*/  CS2R R48, SRZ ;  /* 0x0000000000307805 */ /* 0x000fe4000001ff00 */
[----:B------:R-:W-:Y:S01]  /*1470*/  CS2R R50, SRZ ;  /* 0x0000000000327805 */ /* 0x000fe2000001ff00 */
[----:B------:R-:W3:Y:S02]  /*1480*/  FENCE.VIEW.ASYNC.S ;  /* 0x00000000000073c6 */ /* 0x000ee40000000000 */
[----:B---3--:R3:W4:Y:S02]  /*1490*/  @!UP0 SYNCS.EXCH.64 URZ, [UR20+0xc000], UR8 ;  /* 0x00c00008143f85b2 */ /* 0x0087240008000100 */
[----:B----4-:R-:W-:Y:S01]  /*14a0*/  BAR.SYNC.DEFER_BLOCKING 0x0 ;  /* 0x0000000000007b1d */ /* 0x010fe20000010000 */
[----:B------:R-:W-:-:S02]  /*14b0*/  CS2R R52, SRZ ;  /* 0x0000000000347805 */ /* 0x000fc4000001ff00 */
[----:B------:R-:W-:Y:S02]  /*14c0*/  CS2R R54, SRZ ;  /* 0x0000000000367805 */ /* 0x000fe4000001ff00 */
[----:B------:R-:W-:Y:S02]  /*14d0*/  CS2R R56, SRZ ;  /* 0x0000000000387805 */ /* 0x000fe4000001ff00 */
[----:B------:R-:W-:Y:S02]  /*14e0*/  CS2R R58, SRZ ;  /* 0x00000000003a7805 */ /* 0x000fe4000001ff00 */
[----:B------:R-:W-:Y:S02]  /*14f0*/  CS2R R60, SRZ ;  /* 0x00000000003c7805 */ /* 0x000fe4000001ff00 */
[----:B------:R-:W-:Y:S02]  /*1500*/  CS2R R62, SRZ ;  /* 0x00000000003e7805 */ /* 0x000fe4000001ff00 */
        /* <DEDUP_REMOVED lines=17> */
[----:B------:R3:W4:Y:S01]  /*1620*/  @!UP1 SYNCS.EXCH.64 URZ, [UR20+0xc008], UR6 ;  /* 0x00c00806143f95b2 */ /* 0x0007220008000100 */
        /* <DEDUP_REMOVED lines=26> */
[----:B------:R-:W-:Y:S01]  /*17d0*/  CS2R R150, SRZ ;  /* 0x0000000000967805 */ /* 0x000fe2000001ff00 */
[----:B----4-:R-:W-:Y:S06]  /*17e0*/  @!P1 BRA `(.L_x_47) ;  /* 0x0000000800049947 */ /* 0x010fec0003800000 */
        /* <DEDUP_REMOVED lines=64> */
[----:B------:R-:W-:Y:S01]  /*1bf0*/  UMOV UR5, URZ ;  /* 0x0000003f00057c82 */ /* 0x000fe20008000000 */
[----:B------:R-:W-:-:S05]  /*1c00*/  UMOV UR10, URZ ;  /* 0x0000003f000a7c82 */ /* 0x000fca0008000000 */
.L_x_49:
[----:B------:R-:W-:Y:S01]  /*1c10*/  BAR.SYNC.DEFER_BLOCKING 0x0 ;  /* 0x0000000000007b1d */ /* 0x000fe20000010000 */
[----:B------:R-:W-:Y:S01]  /*1c20*/  ULEA UR32, UR5, UR20, 0x3 ;  /* 0x0000001405207291 */ /* 0x000fe2000f8e183f */
[----:B-1----:R-:W-:Y:S01]  /*1c30*/  @!P2 IMAD.MOV.U32 R3, RZ, RZ, 0x6000 ;  /* 0x00006000ff03a424 */ /* 0x002fe200078e00ff */
[----:B------:R-:W-:Y:S01]  /*1c40*/  ELECT P0, URZ, PT ;  /* 0x00000000003f782f */ /* 0x000fe20003800000 */
[----:B------:R-:W-:Y:S01]  /*1c50*/  IMAD.U32 R2, RZ, RZ, UR4 ;  /* 0x00000004ff027e24 */ /* 0x000fe2000f8e00ff */
[----:B---3--:R-:W-:Y:S02]  /*1c60*/  ULEA UR8, UR5, UR20, 0xd ;  /* 0x0000001405087291 */ /* 0x008fe4000f8e683f */
[----:B------:R-:W-:Y:S02]  /*1c70*/  ISETP.LT.U32.AND P0, PT, R6, 0x20, P0 ;  /* 0x000000200600780c */ /* 0x000fe40000701070 */
[----:B------:R-:W-:Y:S02]  /*1c80*/  ELECT P1, URZ, PT ;  /* 0x00000000003f782f */ /* 0x000fe40003820000 */
[----:B------:R-:W-:Y:S01]  /*1c90*/  SHF.L.U32 R2, R2, 0x1f, RZ ;  /* 0x0000001f02027819 */ /* 0x000fe200000006ff */
[----:B------:R-:W-:Y:S01]  /*1ca0*/  UIADD3 UR8, UR8, 0x8000, URZ ;  /* 0x0000800008087890 */ /* 0x000fe2000fffe03f */
[----:B------:R-:W-:Y:S01]  /*1cb0*/  ISETP.LT.U32.AND P1, PT, R6, 0x20, P1 ;  /* 0x000000200600780c */ /* 0x000fe20000f21070 */
[----:B------:R-:W-:Y:S01]  /*1cc0*/  ULEA UR12, UR5, UR20, 0xe ;  /* 0x00000014050c7291 */ /* 0x000fe2000f8e703f */
[----:B------:R-:W-:Y:S01]  /*1cd0*/  UMOV UR14, UR10 ;  /* 0x0000000a000e7c82 */ /* 0x000fe20008000000 */
[----:B------:R-:W-:-:S02]  /*1ce0*/  USHF.L.U32 UR16, UR21, 0x6, URZ ;  /* 0x0000000615107899 */ /* 0x000fc4000800063f */
[----:B------:R-:W-:Y:S02]  /*1cf0*/  USHF.R.U32.HI UR18, URZ, 0x4, UR12 ;  /* 0x000000043f127899 */ /* 0x000fe4000801160c */
[----:B------:R-:W-:Y:S01]  /*1d00*/  VOTEU.ANY UP0, P0 ;  /* 0x00000000003f7886 */ /* 0x000fe20000000100 */
[----:B------:R-:W-:Y:S01]  /*1d10*/  VOTEU.ANY UP2, P0 ;  /* 0x00000000003f7886 */ /* 0x000fe20000040100 */
[----:B------:R-:W-:Y:S01]  /*1d20*/  ULOP3.LUT UR16, UR16, 0x100, URZ, 0xc0, !UPT ;  /* 0x0000010010107892 */ /* 0x000fe2000f8ec03f */
[----:B------:R1:W-:Y:S01]  /*1d30*/  @!P2 SYNCS.ARRIVE.TRANS64 RZ, [UR32+0xc000], R3 ;  /* 0x00c00003ffffa9a7 */ /* 0x0003e20008000020 */
[----:B------:R-:W-:Y:S01]  /*1d40*/  BAR.SYNC.DEFER_BLOCKING 0x0 ;  /* 0x0000000000007b1d */ /* 0x000fe20000010000 */
[----:B------:R-:W-:Y:S02]  /*1d50*/  @UP0 UIADD3 UR9, UR32, 0xc000, URZ ;  /* 0x0000c00020090890 */ /* 0x000fe4000fffe03f */
[----:B------:R-:W-:Y:S02]  /*1d60*/  ULEA.HI UR16, UR8, UR16, URZ, 0x1c ;  /* 0x0000001008107291 */ /* 0x000fe4000f8fe03f */
[----:B------:R-:W-:Y:S01]  /*1d70*/  USGXT.U32 UR18, UR18, 0xe ;  /* 0x0000000e1212789a */ /* 0x000fe20008000000 */
[----:B------:R-:W-:Y:S01]  /*1d80*/  @UP0 UMOV UR6, UR22 ;  /* 0x0000001600060c82 */ /* 0x000fe20008000000 */
[----:B------:R-:W-:Y:S01]  /*1d90*/  @UP0 UMOV UR7, UR23 ;  /* 0x0000001700070c82 */ /* 0x000fe20008000000 */
[----:B------:R-:W-:Y:S01]  /*1da0*/  VOTEU.ANY UP1, P1 ;  /* 0x00000000003f7886 */ /* 0x000fe20000820100 */
[----:B------:R-:W-:Y:S01]  /*1db0*/  VOTEU.ANY UP3, P1 ;  /* 0x00000000003f7886 */ /* 0x000fe20000860100 */
[----:B------:R-:W-:Y:S01]  /*1dc0*/  UMOV UR19, 0x80000020 ;  /* 0x8000002000137882 */ /* 0x000fe20000000000 */
[----:B------:R-:W-:-:S02]  /*1dd0*/  UMOV UR17, 0x80000020 ;  /* 0x8000002000117882 */ /* 0x000fc40000000000 */
[----:B------:R-:W-:Y:S01]  /*1de0*/  @UP1 UIADD3 UR13, UR32, 0xc000, URZ ;  /* 0x0000c000200d1890 */ /* 0x000fe2000fffe03f */
[----:B------:R-:W-:Y:S01]  /*1df0*/  @UP1 UMOV UR28, UR24 ;  /* 0x00000018001c1c82 */ /* 0x000fe20008000000 */
[----:B------:R-:W-:Y:S01]  /*1e00*/  @UP1 UMOV UR29, UR25 ;  /* 0x00000019001d1c82 */ /* 0x000fe20008000000 */
[----:B------:R3:W-:Y:S01]  /*1e10*/  @UP2 UTMALDG.2D [UR8], [UR6] ;  /* 0x00000008060025b4 */ /* 0x0007e20008008000 */
[----:B------:R4:W-:Y:S06]  /*1e20*/  MEMBAR.ALL.CTA ;  /* 0x0000000000007992 */ /* 0x0009ec0000008000 */
[----:B----4-:R-:W4:Y:S01]  /*1e30*/  FENCE.VIEW.ASYNC.S ;  /* 0x00000000000073c6 */ /* 0x010f220000000000 */
[----:B---3--:R-:W-:-:S07]  /*1e40*/  ULOP3.LUT UR8, UR16, 0x3fff, URZ, 0xc0, !UPT ;  /* 0x00003fff10087892 */ /* 0x008fce000f8ec03f */
[----:B------:R-:W-:Y:S01]  /*1e50*/  UMOV UR16, UR8 ;  /* 0x0000000800107c82 */ /* 0x000fe20008000000 */
[----:B----4-:R-:W-:Y:S06]  /*1e60*/  BAR.SYNC.DEFER_BLOCKING 0x0 ;  /* 0x0000000000007b1d */ /* 0x010fec0000010000 */
[----:B------:R1:W-:Y:S02]  /*1e70*/  @UP3 UTMALDG.2D [UR12], [UR28] ;  /* 0x0000000c1c0035b4 */ /* 0x0003e40008008000 */
[----:B------:R-:W-:Y:S06]  /*1e80*/  BAR.SYNC.DEFER_BLOCKING 0x0 ;  /* 0x0000000000007b1d */ /* 0x000fec0000010000 */
[----:B------:R-:W3:Y:S02]  /*1e90*/  SYNCS.PHASECHK.TRANS64.TRYWAIT P0, [UR32+0xc000], R2 ;  /* 0x00c00002ff0075a7 */ /* 0x000ee40008000160 */
[----:B-1-3--:R-:W-:Y:S05]  /*1ea0*/  @!P0 BRA `(.L_x_48) ;  /* 0x00000008002c8947 */ /* 0x00afea0003800000 */
.L_x_50:
[----:B------:R-:W-:Y:S02]  /*1eb0*/  WARPGROUP.DEPBAR.LE gsb0, 0x0 ;  /* 0x00008000000079c5 */ /* 0x000fe40000010000 */
[----:B------:R-:W-:Y:S01]  /*1ec0*/  WARPGROUP.ARRIVE ;  /* 0x00000000000079c5 */ /* 0x000fe20000000000 */
[----:B------:R-:W1:Y:S01]  /*1ed0*/  LDC R2, c[0x0][0x230] ;  /* 0x00008c00ff027b82 */ /* 0x000e620000000800 */
[----:B------:R-:W-:Y:S01]  /*1ee0*/  UIADD3 UR10, UR10, 0x20, URZ ;  /* 0x000000200a0a7890 */ /* 0x000fe2000fffe03f */
[----:B------:R-:W-:Y:S01]  /*1ef0*/  UMOV UR6, UR18 ;  /* 0x0000001200067c82 */ /* 0x000fe20008000000 */
[----:B------:R-:W-:Y:S02]  /*1f00*/  UMOV UR7, URZ ;  /* 0x0000003f00077c82 */ /* 0x000fe40008000000 */
[----:B------:R-:W-:Y:S01]  /*1f10*/  HGMMA.64x256x16.F32.BF16 R24, gdesc[UR16], R24 ;  /* 0x03e00000101879f0 */ /* 0x000fe20008701818 */
[----:B------:R-:W-:Y:S01]  /*1f20*/  UMOV UR16, 0xfffffffe ;  /* 0xfffffffe00107882 */ /* 0x000fe20000000000 */
[----:B------:R-:W-:Y:S01]  /*1f30*/  UMOV UR17, 0x7fffffdf ;  /* 0x7fffffdf00117882 */ /* 0x000fe20000000000 */
[----:B------:R-:W-:-:S02]  /*1f40*/  UIADD3 UR5, UR5, 0x1, URZ ;  /* 0x0000000105057890 */ /* 0x000fc4000fffe03f */
[----:B------:R-:W-:Y:S02]  /*1f50*/  UIADD3.64 UR18, UR6, -UR16, URZ ;  /* 0x8000001006127297 */ /* 0x000fe4000fffe03f */
[----:B------:R-:W-:Y:S01]  /*1f60*/  UISETP.NE.U32.AND UP0, UPT, UR5, 0x2, UPT ;  /* 0x000000020500788c */ /* 0x000fe2000bf05070 */
[----:B------:R-:W-:Y:S01]  /*1f70*/  UMOV UR6, UR8 ;  /* 0x0000000800067c82 */ /* 0x000fe20008000000 */
[----:B------:R-:W-:Y:S02]  /*1f80*/  UMOV UR7, URZ ;  /* 0x0000003f00077c82 */ /* 0x000fe40008000000 */
[----:B------:R-:W-:Y:S02]  /*1f90*/  USEL UR5, UR5, URZ, UP0 ;  /* 0x0000003f05057287 */ /* 0x000fe40008000000 */
[----:B------:R-:W-:Y:S02]  /*1fa0*/  UIADD3.64 UR16, UR6, -UR16, URZ ;  /* 0x8000001006107297 */ /* 0x000fe4000fffe03f */
[----:B------:R-:W-:Y:S01]  /*1fb0*/  USEL UR6, URZ, 0x1, UP0 ;  /* 0x000000013f067887 */ /* 0x000fe20008000000 */
[----:B-1----:R-:W-:-:S03]  /*1fc0*/  ISETP.LE.AND P0, PT, R2, UR10, PT ;  /* 0x0000000a02007c0c */ /* 0x002fc6000bf03270 */
[----:B------:R-:W-:-:S09]  /*1fd0*/  ULOP3.LUT UR4, UR4, UR6, URZ, 0x3c, !UPT ;  /* 0x0000000604047292 */ /* 0x000fd2000f8e3c3f */
[----:B------:R-:W-:Y:S01]  /*1fe0*/  HGMMA.64x256x16.F32.BF16 R24, gdesc[UR16], R24, gsb0 ;  /* 0x03e00000101879f0 */ /* 0x000fe20008001818 */
[----:B------:R-:W-:Y:S05]  /*1ff0*/  @!P0 BRA `(.L_x_49) ;  /* 0xfffffffc00048947 */ /* 0x000fea000383ffff */
.L_x_47:
[----:B------:R-:W-:Y:S02]  /*2000*/  WARPGROUP.DEPBAR.LE gsb0, 0x0 ;  /* 0x00008000000079c5 */ /* 0x000fe40000010000 */
[----:B------:R-:W-:Y:S01]  /*2010*/  BAR.SYNC.DEFER_BLOCKING 0x0 ;  /* 0x0000000000007b1d */ /* 0x000fe20000010000 */
[C---:B-1----:R-:W-:Y:S01]  /*2020*/  IMAD.SHL.U32 R2, R0.reuse, 0x80, RZ ;  /* 0x0000008000027824 */ /* 0x042fe200078e00ff */
[----:B------:R-:W-:Y:S01]  /*2030*/  F2FP.BF16.F32.PACK_AB R24, R25, R24 ;  /* 0x000000181918723e */ /* 0x000fe200000010ff */
[----:B------:R-:W-:Y:S01]  /*2040*/  IMAD.SHL.U32 R3, R0, 0x10, RZ ;  /* 0x0000001000037824 */ /* 0x000fe200078e00ff */
[----:B------:R-:W-:Y:S02]  /*2050*/  F2FP.BF16.F32.PACK_AB R25, R27, R26 ;  /* 0x0000001a1b19723e */ /* 0x000fe400000010ff */
[----:B------:R-:W-:Y:S02]  /*2060*/  ELECT P0, URZ, PT ;  /* 0x00000000003f782f */ /* 0x000fe40003800000 */
[----:B------:R-:W-:Y:S01]  /*2070*/  LOP3.LUT R2, R2, 0x780, RZ, 0xc0, !PT ;  /* 0x0000078002027812 */ /* 0x000fe200078ec0ff */
[----:B------:R-:W-:Y:S01]  /*2080*/  ULOP3.LUT UR21, UR21, 0x3, URZ, 0xc0, !UPT ;  /* 0x0000000315157892 */ /* 0x000fe2000f8ec03f */
[----:B------:R-:W-:Y:S01]  /*2090*/  F2FP.BF16.F32.PACK_AB R56, R57, R56 ;  /* 0x000000383938723e */ /* 0x000fe200000010ff */
[----:B------:R-:W-:Y:S01]  /*20a0*/  UMOV UR10, UR11 ;  /* 0x0000000b000a7c82 */ /* 0x000fe20008000000 */
[----:B------:R-:W-:Y:S01]  /*20b0*/  LOP3.LUT R3, R2, 0x70, R3, 0xf8, !PT ;  /* 0x0000007002037812 */ /* 0x000fe200078ef803 */
[----:B---3--:R-:W-:Y:S01]  /*20c0*/  ULEA UR9, UR21, UR15, 0x6 ;  /* 0x0000000f15097291 */ /* 0x008fe2000f8e303f */
[----:B------:R-:W-:Y:S01]  /*20d0*/  F2FP.BF16.F32.PACK_AB R26, R29, R28 ;  /* 0x0000001c1d1a723e */ /* 0x000fe200000010ff */
[----:B------:R-:W-:Y:S01]  /*20e0*/  ULEA UR8, UR21, UR20, 0xe ;  /* 0x0000001415087291 */ /* 0x000fe2000f8e703f */
[----:B------:R-:W-:Y:S01]  /*20f0*/  LOP3.LUT R3, R3, 0x10, R0, 0x78, !PT ;  /* 0x0000001003037812 */ /* 0x000fe200078e7800 */
[----:B------:R-:W-:Y:S01]  /*2100*/  IMAD.SHL.U32 R0, R0, 0x40, RZ ;  /* 0x0000004000007824 */ /* 0x000fe200078e00ff */
[----:B------:R-:W-:-:S02]  /*2110*/  F2FP.BF16.F32.PACK_AB R27, R31, R30 ;  /* 0x0000001e1f1b723e */ /* 0x000fc400000010ff */
[----:B------:R-:W-:Y:S02]  /*2120*/  F2FP.BF16.F32.PACK_AB R57, R59, R58 ;  /* 0x0000003a3b39723e */ /* 0x000fe400000010ff */
[----:B------:R-:W-:Y:S02]  /*2130*/  LOP3.LUT R0, R3, 0x3800, R0, 0xf8, !PT ;  /* 0x0000380003007812 */ /* 0x000fe400078ef800 */
[----:B------:R-:W-:Y:S01]  /*2140*/  F2FP.BF16.F32.PACK_AB R88, R89, R88 ;  /* 0x000000585958723e */ /* 0x000fe200000010ff */
[----:B------:R-:W1:Y:S02]  /*2150*/  @!P2 SYNCS.CCTL.IV [UR20+0xc000] ;  /* 0x00c00000ff00a9b1 */ /* 0x000e640008000014 */
[----:B-1----:R-:W-:Y:S01]  /*2160*/  BAR.SYNC.DEFER_BLOCKING 0x0 ;  /* 0x0000000000007b1d */ /* 0x002fe20000010000 */
[C---:B------:R-:W-:Y:S01]  /*2170*/  LOP3.LUT R3, R0.reuse, 0x20, RZ, 0x3c, !PT ;  /* 0x0000002000037812 */ /* 0x040fe200078e3cff */
[----:B------:R-:W-:Y:S01]  /*2180*/  VIADD R2, R0, UR20 ;  /* 0x0000001400027c36 */ /* 0x000fe20008000000 */
[----:B------:R-:W-:-:S02]  /*2190*/  F2FP.BF16.F32.PACK_AB R58, R61, R60 ;  /* 0x0000003c3d3a723e */ /* 0x000fc400000010ff */
[----:B------:R-:W-:Y:S01]  /*21a0*/  F2FP.BF16.F32.PACK_AB R59, R63, R62 ;  /* 0x0000003e3f3b723e */ /* 0x000fe200000010ff */
[----:B------:R-:W-:Y:S01]  /*21b0*/  VIADD R3, R3, UR20 ;  /* 0x0000001403037c36 */ /* 0x000fe20008000000 */
[----:B------:R-:W-:Y:S02]  /*21c0*/  F2FP.BF16.F32.PACK_AB R89, R91, R90 ;  /* 0x0000005a5b59723e */ /* 0x000fe400000010ff */
[----:B------:R-:W-:Y:S02]  /*21d0*/  F2FP.BF16.F32.PACK_AB R120, R121, R120 ;  /* 0x000000787978723e */ /* 0x000fe400000010ff */
[----:B------:R-:W-:Y:S02]  /*21e0*/  F2FP.BF16.F32.PACK_AB R32, R33, R32 ;  /* 0x000000202120723e */ /* 0x000fe400000010ff */
[----:B------:R-:W-:Y:S02]  /*21f0*/  F2FP.BF16.F32.PACK_AB R90, R93, R92 ;  /* 0x0000005c5d5a723e */ /* 0x000fe400000010ff */
[----:B------:R-:W-:-:S02]  /*2200*/  F2FP.BF16.F32.PACK_AB R91, R95, R94 ;  /* 0x0000005e5f5b723e */ /* 0x000fc400000010ff */
[----:B------:R-:W-:Y:S02]  /*2210*/  F2FP.BF16.F32.PACK_AB R121, R123, R122 ;  /* 0x0000007a7b79723e */ /* 0x000fe400000010ff */
[----:B------:R-:W-:Y:S02]  /*2220*/  F2FP.BF16.F32.PACK_AB R33, R35, R34 ;  /* 0x000000222321723e */ /* 0x000fe400000010ff */
[----:B------:R-:W-:Y:S02]  /*2230*/  F2FP.BF16.F32.PACK_AB R64, R65, R64 ;  /* 0x000000404140723e */ /* 0x000fe400000010ff */
[----:B------:R-:W-:Y:S01]  /*2240*/  F2FP.BF16.F32.PACK_AB R122, R125, R124 ;  /* 0x0000007c7d7a723e */ /* 0x000fe200000010ff */
[----:B------:R-:W1:Y:S02]  /*2250*/  @!P2 SYNCS.CCTL.IV [UR20+0xc008] ;  /* 0x00c00800ff00a9b1 */ /* 0x000e640008000014 */
[----:B-1----:R-:W-:Y:S01]  /*2260*/  BAR.SYNC.DEFER_BLOCKING 0x0 ;  /* 0x0000000000007b1d */ /* 0x002fe20000010000 */
[----:B------:R-:W-:-:S02]  /*2270*/  F2FP.BF16.F32.PACK_AB R123, R127, R126 ;  /* 0x0000007e7f7b723e */ /* 0x000fc400000010ff */
[----:B------:R-:W-:Y:S02]  /*2280*/  LOP3.LUT R4, R0, 0x40, RZ, 0x3c, !PT ;  /* 0x0000004000047812 */ /* 0x000fe400078e3cff */
[----:B------:R-:W-:Y:S02]  /*2290*/  F2FP.BF16.F32.PACK_AB R34, R37, R36 ;  /* 0x000000242522723e */ /* 0x000fe400000010ff */
[----:B------:R-:W-:Y:S01]  /*22a0*/  F2FP.BF16.F32.PACK_AB R35, R39, R38 ;  /* 0x000000262723723e */ /* 0x000fe200000010ff */
[----:B------:R-:W-:Y:S01]  /*22b0*/  VIADD R4, R4, UR20 ;  /* 0x0000001404047c36 */ /* 0x000fe20008000000 */
[----:B------:R-:W-:Y:S02]  /*22c0*/  F2FP.BF16.F32.PACK_AB R65, R67, R66 ;  /* 0x000000424341723e */ /* 0x000fe400000010ff */
[----:B------:R-:W-:Y:S02]  /*22d0*/  F2FP.BF16.F32.PACK_AB R96, R97, R96 ;  /* 0x000000606160723e */ /* 0x000fe400000010ff */
[----:B------:R-:W-:-:S02]  /*22e0*/  F2FP.BF16.F32.PACK_AB R66, R69, R68 ;  /* 0x000000444542723e */ /* 0x000fc400000010ff */
[----:B------:R-:W-:Y:S02]  /*22f0*/  F2FP.BF16.F32.PACK_AB R67, R71, R70 ;  /* 0x000000464743723e */ /* 0x000fe400000010ff */
[----:B------:R-:W-:Y:S02]  /*2300*/  F2FP.BF16.F32.PACK_AB R97, R99, R98 ;  /* 0x000000626361723e */ /* 0x000fe400000010ff */
[----:B------:R-:W-:Y:S02]  /*2310*/  F2FP.BF16.F32.PACK_AB R128, R129, R128 ;  /* 0x000000808180723e */ /* 0x000fe400000010ff */
[----:B------:R-:W-:Y:S02]  /*2320*/  F2FP.BF16.F32.PACK_AB R40, R41, R40 ;  /* 0x000000282928723e */ /* 0x000fe400000010ff */
[----:B------:R-:W-:Y:S01]  /*2330*/  F2FP.BF16.F32.PACK_AB R98, R101, R100 ;  /* 0x000000646562723e */ /* 0x000fe200000010ff */
[----:B------:R-:W-:Y:S01]  /*2340*/  STSM.16.M88.4 [R2], R24 ;  /* 0x0000001802007844 */ /* 0x000fe20000000200 */
[----:B------:R-:W-:-:S02]  /*2350*/  F2FP.BF16.F32.PACK_AB R99, R103, R102 ;  /* 0x000000666763723e */ /* 0x000fc400000010ff */
[----:B------:R-:W-:Y:S01]  /*2360*/  F2FP.BF16.F32.PACK_AB R129, R131, R130 ;  /* 0x000000828381723e */ /* 0x000fe200000010ff */
[----:B------:R-:W-:Y:S01]  /*2370*/  STSM.16.M88.4 [R2+0x4000], R56 ;  /* 0x0040003802007844 */ /* 0x000fe20000000200 */
[----:B------:R-:W-:Y:S02]  /*2380*/  F2FP.BF16.F32.PACK_AB R41, R43, R42 ;  /* 0x0000002a2b29723e */ /* 0x000fe400000010ff */
[----:B------:R-:W-:Y:S01]  /*2390*/  F2FP.BF16.F32.PACK_AB R72, R73, R72 ;  /* 0x000000484948723e */ /* 0x000fe200000010ff */
[----:B------:R-:W-:Y:S01]  /*23a0*/  STSM.16.M88.4 [R2+0x8000], R88 ;  /* 0x0080005802007844 */ /* 0x000fe20000000200 */
[----:B------:R-:W-:Y:S02]  /*23b0*/  F2FP.BF16.F32.PACK_AB R130, R133, R132 ;  /* 0x000000848582723e */ /* 0x000fe400000010ff */
[----:B------:R-:W-:Y:S01]  /*23c0*/  F2FP.BF16.F32.PACK_AB R131, R135, R134 ;  /* 0x000000868783723e */ /* 0x000fe200000010ff */
[----:B------:R-:W-:Y:S01]  /*23d0*/  STSM.16.M88.4 [R2+0xc000], R120 ;  /* 0x00c0007802007844 */ /* 0x000fe20000000200 */
[----:B------:R-:W-:-:S02]  /*23e0*/  LOP3.LUT R0, R0, 0x60, RZ, 0x3c, !PT ;  /* 0x0000006000007812 */ /* 0x000fc400078e3cff */
[----:B------:R-:W-:Y:S01]  /*23f0*/  F2FP.BF16.F32.PACK_AB R42, R45, R44 ;  /* 0x0000002c2d2a723e */ /* 0x000fe200000010ff */
[----:B------:R-:W-:Y:S01]  /*2400*/  STSM.16.M88.4 [R3], R32 ;  /* 0x0000002003007844 */ /* 0x000fe20000000200 */
[----:B------:R-:W-:Y:S01]  /*2410*/  F2FP.BF16.F32.PACK_AB R43, R47, R46 ;  /* 0x0000002e2f2b723e */ /* 0x000fe200000010ff */
[----:B------:R-:W-:Y:S01]  /*2420*/  VIADD R0, R0, UR20 ;  /* 0x0000001400007c36 */ /* 0x000fe20008000000 */
[----:B------:R-:W-:Y:S01]  /*2430*/  F2FP.BF16.F32.PACK_AB R73, R75, R74 ;  /* 0x0000004a4b49723e */ /* 0x000fe200000010ff */
[----:B------:R-:W-:Y:S01]  /*2440*/  STSM.16.M88.4 [R3+0x4000], R64 ;  /* 0x0040004003007844 */ /* 0x000fe20000000200 */
[----:B------:R-:W-:Y:S02]  /*2450*/  F2FP.BF16.F32.PACK_AB R104, R105, R104 ;  /* 0x000000686968723e */ /* 0x000fe400000010ff */
[----:B------:R-:W-:Y:S01]  /*2460*/  F2FP.BF16.F32.PACK_AB R74, R77, R76 ;  /* 0x0000004c4d4a723e */ /* 0x000fe200000010ff */
[----:B------:R-:W-:Y:S01]  /*2470*/  STSM.16.M88.4 [R3+0x8000], R96 ;  /* 0x0080006003007844 */ /* 0x000fe20000000200 */
[----:B------:R-:W-:-:S02]  /*2480*/  F2FP.BF16.F32.PACK_AB R75, R79, R78 ;  /* 0x0000004e4f4b723e */ /* 0x000fc400000010ff */
[----:B------:R-:W-:Y:S01]  /*2490*/  F2FP.BF16.F32.PACK_AB R105, R107, R106 ;  /* 0x0000006a6b69723e */ /* 0x000fe200000010ff */
[----:B------:R-:W-:Y:S01]  /*24a0*/  STSM.16.M88.4 [R3+0xc000], R128 ;  /* 0x00c0008003007844 */ /* 0x000fe20000000200 */
[----:B------:R-:W-:Y:S02]  /*24b0*/  F2FP.BF16.F32.PACK_AB R136, R137, R136 ;  /* 0x000000888988723e */ /* 0x000fe400000010ff */
[----:B------:R-:W-:Y:S01]  /*24c0*/  F2FP.BF16.F32.PACK_AB R48, R49, R48 ;  /* 0x000000303130723e */ /* 0x000fe200000010ff */
[----:B------:R-:W-:Y:S01]  /*24d0*/  STSM.16.M88.4 [R4], R40 ;  /* 0x0000002804007844 */ /* 0x000fe20000000200 */
[----:B------:R-:W-:Y:S02]  /*24e0*/  F2FP.BF16.F32.PACK_AB R106, R109, R108 ;  /* 0x0000006c6d6a723e */ /* 0x000fe400000010ff */
[----:B------:R-:W-:Y:S01]  /*24f0*/  F2FP.BF16.F32.PACK_AB R107, R111, R110 ;  /* 0x0000006e6f6b723e */ /* 0x000fe200000010ff */
[----:B------:R-:W-:Y:S01]  /*2500*/  STSM.16.M88.4 [R4+0x4000], R72 ;  /* 0x0040004804007844 */ /* 0x000fe20000000200 */
[----:B------:R-:W-:-:S02]  /*2510*/  F2FP.BF16.F32.PACK_AB R137, R139, R138 ;  /* 0x0000008a8b89723e */ /* 0x000fc400000010ff */
[----:B------:R-:W-:Y:S01]  /*2520*/  F2FP.BF16.F32.PACK_AB R49, R51, R50 ;  /* 0x000000323331723e */ /* 0x000fe200000010ff */
[----:B------:R-:W-:Y:S01]  /*2530*/  STSM.16.M88.4 [R4+0x8000], R104 ;  /* 0x0080006804007844 */ /* 0x000fe20000000200 */
[----:B------:R-:W-:Y:S02]  /*2540*/  F2FP.BF16.F32.PACK_AB R80, R81, R80 ;  /* 0x000000505150723e */ /* 0x000fe400000010ff */
[----:B------:R-:W-:Y:S02]  /*2550*/  F2FP.BF16.F32.PACK_AB R138, R141, R140 ;  /* 0x0000008c8d8a723e */ /* 0x000fe400000010ff */
[----:B------:R-:W-:Y:S02]  /*2560*/  F2FP.BF16.F32.PACK_AB R139, R143, R142 ;  /* 0x0000008e8f8b723e */ /* 0x000fe400000010ff */
[----:B------:R-:W-:Y:S02]  /*2570*/  F2FP.BF16.F32.PACK_AB R50, R53, R52 ;  /* 0x000000343532723e */ /* 0x000fe400000010ff */
[----:B------:R-:W-:Y:S01]  /*2580*/  F2FP.BF16.F32.PACK_AB R51, R55, R54 ;  /* 0x000000363733723e */ /* 0x000fe200000010ff */
[----:B------:R-:W-:Y:S01]  /*2590*/  STSM.16.M88.4 [R4+0xc000], R136 ;  /* 0x00c0008804007844 */ /* 0x000fe20000000200 */
[----:B------:R-:W-:-:S02]  /*25a0*/  F2FP.BF16.F32.PACK_AB R81, R83, R82 ;  /* 0x000000525351723e */ /* 0x000fc400000010ff */
[----:B------:R-:W-:Y:S01]  /*25b0*/  F2FP.BF16.F32.PACK_AB R112, R113, R112 ;  /* 0x000000707170723e */ /* 0x000fe200000010ff */
[----:B------:R-:W-:Y:S01]  /*25c0*/  STSM.16.M88.4 [R0], R48 ;  /* 0x0000003000007844 */ /* 0x000fe20000000200 */
[----:B------:R-:W-:Y:S02]  /*25d0*/  F2FP.BF16.F32.PACK_AB R82, R85, R84 ;  /* 0x000000545552723e */ /* 0x000fe400000010ff */
[----:B------:R-:W-:Y:S02]  /*25e0*/  F2FP.BF16.F32.PACK_AB R83, R87, R86 ;  /* 0x000000565753723e */ /* 0x000fe400000010ff */
[----:B------:R-:W-:Y:S02]  /*25f0*/  F2FP.BF16.F32.PACK_AB R113, R115, R114 ;  /* 0x000000727371723e */ /* 0x000fe400000010ff */
[----:B------:R-:W-:Y:S01]  /*2600*/  F2FP.BF16.F32.PACK_AB R144, R145, R144 ;  /* 0x000000909190723e */ /* 0x000fe200000010ff */
[----:B------:R-:W-:Y:S01]  /*2610*/  STSM.16.M88.4 [R0+0x4000], R80 ;  /* 0x0040005000007844 */ /* 0x000fe20000000200 */
[----:B------:R-:W-:-:S02]  /*2620*/  F2FP.BF16.F32.PACK_AB R114, R117, R116 ;  /* 0x000000747572723e */ /* 0x000fc400000010ff */
[----:B------:R-:W-:Y:S02]  /*2630*/  F2FP.BF16.F32.PACK_AB R115, R119, R118 ;  /* 0x000000767773723e */ /* 0x000fe400000010ff */
[----:B------:R-:W-:Y:S02]  /*2640*/  F2FP.BF16.F32.PACK_AB R145, R147, R146 ;  /* 0x000000929391723e */ /* 0x000fe400000010ff */
[----:B------:R-:W-:Y:S01]  /*2650*/  F2FP.BF16.F32.PACK_AB R146, R149, R148 ;  /* 0x000000949592723e */ /* 0x000fe200000010ff */
[----:B------:R-:W-:Y:S01]  /*2660*/  STSM.16.M88.4 [R0+0x8000], R112 ;  /* 0x0080007000007844 */ /* 0x000fe20000000200 */
[----:B------:R-:W-:Y:S02]  /*2670*/  F2FP.BF16.F32.PACK_AB R147, R151, R150 ;  /* 0x000000969793723e */ /* 0x000fe400000010ff */
[----:B------:R-:W-:-:S03]  /*2680*/  ISETP.LT.U32.AND P0, PT, R6, 0x80, P0 ;  /* 0x000000800600780c */ /* 0x000fc60000701070 */
[----:B------:R-:W-:Y:S01]  /*2690*/  STSM.16.M88.4 [R0+0xc000], R144 ;  /* 0x00c0009000007844 */ /* 0x000fe20000000200 */
[----:B------:R1:W-:Y:S06]  /*26a0*/  MEMBAR.ALL.CTA ;  /* 0x0000000000007992 */ /* 0x0003ec0000008000 */
[----:B-1----:R-:W1:Y:S03]  /*26b0*/  FENCE.VIEW.ASYNC.S ;  /* 0x00000000000073c6 */ /* 0x002e660000000000 */
[----:B-1----:R-:W-:Y:S01]  /*26c0*/  VOTEU.ANY UP0, P0 ;  /* 0x00000000003f7886 */ /* 0x002fe20000000100 */
[----:B------:R-:W-:-:S04]  /*26d0*/  VOTEU.ANY UP1, P0 ;  /* 0x00000000003f7886 */ /* 0x000fc80000020100 */
[----:B------:R-:W-:Y:S01]  /*26e0*/  @UP0 UMOV UR6, UR26 ;  /* 0x0000001a00060c82 */ /* 0x000fe20008000000 */
[----:B------:R-:W-:Y:S01]  /*26f0*/  @UP0 UMOV UR7, UR27 ;  /* 0x0000001b00070c82 */ /* 0x000fe20008000000 */
[----:B------:R-:W-:Y:S06]  /*2700*/  BAR.SYNC.DEFER_BLOCKING 0x0 ;  /* 0x0000000000007b1d */ /* 0x000fec0000010000 */
[----:B------:R1:W-:Y:S01]  /*2710*/  @UP1 UTMASTG.2D [UR8], [UR6] ;  /* 0x00000008060013b5 */ /* 0x0003e20008008000 */
[----:B------:R0:W-:Y:S01]  /*2720*/  UTMACMDFLUSH ;  /* 0x00000000000079b7 */ /* 0x0001e20000000000 */
[----:B------:R-:W-:-:S04]  /*2730*/  DEPBAR.LE SB0, 0x0 ;  /* 0x000080000000791a */ /* 0x000fc80000000000 */
[----:B------:R-:W-:Y:S06]  /*2740*/  BAR.SYNC.DEFER_BLOCKING 0x0 ;  /* 0x0000000000007b1d */ /* 0x000fec0000010000 */
[----:B-1----:R-:W-:Y:S05]  /*2750*/  EXIT ;  /* 0x000000000000794d */ /* 0x002fea0003800000 */
.L_x_48:
[----:B------:R-:W1:Y:S02]  /*2760*/  SYNCS.PHASECHK.TRANS64.TRYWAIT P0, [UR32+0xc000], R2 ;  /* 0x00c00002ff0075a7 */ /* 0x000e640008000160 */
[----:B-1----:R-:W-:Y:S05]  /*2770*/  @!P0 BRA `(.L_x_48) ;  /* 0xfffffffc00f88947 */ /* 0x002fea000383ffff */
[----:B------:R-:W-:Y:S05]  /*2780*/  BRA `(.L_x_50) ;  /* 0xfffffff400c87947 */ /* 0x000fea000383ffff */
.L_x_51:
[----:B------:R-:W-:-:S00]  /*2790*/  BRA `(.L_x_51) ;  /* 0xfffffffc00fc7947 */ /* 0x000fc0000383ffff */
[----:B------:R-:W-:-:S00]  /*27a0*/  NOP ;  /* 0x0000000000007918 */ /* 0x000fc00000000000 */
        /* <DEDUP_REMOVED lines=13> */
.L_x_52:


//--------------------- .nv.shared.gluon_wgmma    --------------------------
	.section	.nv.shared.gluon_wgmma,"aw",@nobits
	.sectionflags	@""
	.align	16
	.zero		1024


//--------------------- .nv.shared.reserved.0     --------------------------
	.section	.nv.shared.reserved.0,"aw",@nobits
	.weak		__nv_reservedSMEM_offset_0_alias
	.size		__nv_reservedSMEM_offset_0_alias, 0, 0
	.other		__nv_reservedSMEM_offset_0_alias,@"STO_CUDA_RESERVED_SHARED STV_DEFAULT"
__nv_reservedSMEM_offset_0_alias:
	.zero		0


//--------------------- .nv.constant0.gluon_wgmma --------------------------
	.section	.nv.constant0.gluon_wgmma,"a",@progbits
	.sectionflags	@""
	.align	4
.nv.constant0.gluon_wgmma:
	.zero		608


//--------------------- SYMBOLS --------------------------

	.type		.nv.reservedSmem.offset0,@object
	.size		.nv.reservedSmem.offset0,0x4
